// auto-generated by cutlass_sweep.gemm — config: {"arch": "sm_90", "cluster_m": 1, "cluster_n": 1, "dtype": "tf32", "dtype_b": "tf32", "layout": "nt", "stages": 0, "tile_k": 32, "tile_m": 64, "tile_n": 256}
#include "cutlass/cutlass.h"
#include "cutlass/gemm/collective/collective_builder.hpp"
#include "cutlass/gemm/device/gemm_universal_adapter.h"
#include "cutlass/gemm/kernel/gemm_universal.hpp"
#include "cutlass/epilogue/collective/collective_builder.hpp"

using ElemA = cutlass::tfloat32_t;
using ElemB = cutlass::tfloat32_t;
using ElemCD = cutlass::tfloat32_t;
using Acc  = float;
using TileShape    = cute::Shape<cute::_64, cute::_256, cute::_32>;
using ClusterShape = cute::Shape<cute::_1, cute::_1, cute::_1>;

using CollectiveEpilogue = typename cutlass::epilogue::collective::CollectiveBuilder<
    cutlass::arch::Sm90, cutlass::arch::OpClassTensorOp,
    TileShape, ClusterShape,
    cutlass::epilogue::collective::EpilogueTileAuto,
    Acc, Acc,
    ElemCD, cutlass::layout::RowMajor, 128 / cutlass::sizeof_bits<ElemCD>::value,
    ElemCD, cutlass::layout::RowMajor, 128 / cutlass::sizeof_bits<ElemCD>::value,
    cutlass::epilogue::collective::EpilogueScheduleAuto
  >::CollectiveOp;

using CollectiveMainloop = typename cutlass::gemm::collective::CollectiveBuilder<
    cutlass::arch::Sm90, cutlass::arch::OpClassTensorOp,
    ElemA, cutlass::layout::RowMajor, 128 / cutlass::sizeof_bits<ElemA>::value,
    ElemB, cutlass::layout::ColumnMajor, 128 / cutlass::sizeof_bits<ElemB>::value,
    Acc,
    TileShape, ClusterShape,
    cutlass::gemm::collective::StageCountAutoCarveout<static_cast<int>(sizeof(typename CollectiveEpilogue::SharedStorage))>,
    cutlass::gemm::collective::KernelScheduleAuto
  >::CollectiveOp;

using GemmKernel = cutlass::gemm::kernel::GemmUniversal<
    cute::Shape<int,int,int,int>,
    CollectiveMainloop,
    CollectiveEpilogue
>;
using Gemm = cutlass::gemm::device::GemmUniversalAdapter<GemmKernel>;

// Force the device kernel symbol into the cubin without needing a host main.
auto* _anchor = &cutlass::device_kernel<GemmKernel>;


// ===== COMPILED SASS (sm_90a) =====

	.target	sm_90a

	.elftype	@"ET_EXEC"


//--------------------- .note.nv.tkinfo           --------------------------
	.section	.note.nv.tkinfo,"",@"SHT_NOTE"
	.sectionflags	@"SHF_NOTE_NV_TKINFO"
	.tkinfo
        /*0018*/ 	.word	0x00000002
        /*0030*/ 	.string	""
        /*0030*/ 	.string	"ptxas"
        /*0030*/ 	.string	"Cuda compilation tools, release 13.0, V13.0.88"
        /*0030*/ 	.string	"Build cuda_13.0.r13.0/compiler.36424714_0"
        /*0030*/ 	.string	"-arch sm_90a -m 64 "



//--------------------- .note.nv.cuinfo           --------------------------
	.section	.note.nv.cuinfo,"",@"SHT_NOTE"
	.sectionflags	@"SHF_NOTE_NV_CUINFO"
        /*0018*/ 	.short	0x0002
        /*001a*/ 	.short	0x005a
        /*001c*/ 	.short	0x0082
	.zero		2


//--------------------- .nv.info                  --------------------------
	.section	.nv.info,"",@"SHT_CUDA_INFO"
	.align	4


	//----- nvinfo : EIATTR_REGCOUNT
	.align		4
        /*0000*/ 	.byte	0x04, 0x2f
        /*0002*/ 	.short	(.L_15 - .L_14)
	.align		4
.L_14:
        /*0004*/ 	.word	index@(_ZN7cutlass13device_kernelINS_4gemm6kernel13GemmUniversalIN4cute5tupleIJiiiiEEENS1_10collective13CollectiveMmaINS1_34MainloopSm90TmaGmmaWarpSpecializedILi5ENS5_IJNS4_1CILi1EEESB_SB_EEENS1_32KernelTmaWarpSpecializedPingpongEEENS5_IJNSA_ILi64EEENSA_ILi256EEENSA_ILi32EEEEEENS_10tfloat32_tENS5_IJlSB_lEEESJ_SK_NS4_8TiledMMAINS4_8MMA_AtomIJNS4_4SM904GMMA30MMA_64x256x8_F32TF32TF32_SS_TNILNSO_7ScaleInE1ELSQ_1EEEEEENS4_6LayoutISC_NS5_IJNSA_ILi0EEESU_SU_EEEEENS5_IJNS4_10UnderscoreESX_SX_EEEEENS4_13SM90_TMA_LOADENS4_14ComposedLayoutINS4_7SwizzleILi3ELi4ELi3EEENS4_18smem_ptr_flag_bitsILi32EEENST_INS5_IJNSA_ILi8EEESH_EEENS5_IJSH_SB_EEEEEEEvNS4_8identityES10_S1A_vS1B_EENS_8epilogue10collective6detail29Sm90TmaWarpSpecializedAdapterINS1E_15DefaultEpilogueISJ_SK_SK_NS1D_6thread17LinearCombinationISJ_Li1EffLNS1I_9ScaleType4KindE0ELNS_15FloatRoundStyleE2ESJ_EENS1_15EpilogueDefaultEEEEEvvEEEEvNT_6ParamsE)
        /*0008*/ 	.word	0x000000a8


	//----- nvinfo : EIATTR_FRAME_SIZE
	.align		4
.L_15:
        /*000c*/ 	.byte	0x04, 0x11
        /*000e*/ 	.short	(.L_17 - .L_16)
	.align		4
.L_16:
        /*0010*/ 	.word	index@(_ZN7cutlass13device_kernelINS_4gemm6kernel13GemmUniversalIN4cute5tupleIJiiiiEEENS1_10collective13CollectiveMmaINS1_34MainloopSm90TmaGmmaWarpSpecializedILi5ENS5_IJNS4_1CILi1EEESB_SB_EEENS1_32KernelTmaWarpSpecializedPingpongEEENS5_IJNSA_ILi64EEENSA_ILi256EEENSA_ILi32EEEEEENS_10tfloat32_tENS5_IJlSB_lEEESJ_SK_NS4_8TiledMMAINS4_8MMA_AtomIJNS4_4SM904GMMA30MMA_64x256x8_F32TF32TF32_SS_TNILNSO_7ScaleInE1ELSQ_1EEEEEENS4_6LayoutISC_NS5_IJNSA_ILi0EEESU_SU_EEEEENS5_IJNS4_10UnderscoreESX_SX_EEEEENS4_13SM90_TMA_LOADENS4_14ComposedLayoutINS4_7SwizzleILi3ELi4ELi3EEENS4_18smem_ptr_flag_bitsILi32EEENST_INS5_IJNSA_ILi8EEESH_EEENS5_IJSH_SB_EEEEEEEvNS4_8identityES10_S1A_vS1B_EENS_8epilogue10collective6detail29Sm90TmaWarpSpecializedAdapterINS1E_15DefaultEpilogueISJ_SK_SK_NS1D_6thread17LinearCombinationISJ_Li1EffLNS1I_9ScaleType4KindE0ELNS_15FloatRoundStyleE2ESJ_EENS1_15EpilogueDefaultEEEEEvvEEEEvNT_6ParamsE)
        /*0014*/ 	.word	0x00000008


	//----- nvinfo : EIATTR_MIN_STACK_SIZE
	.align		4
.L_17:
        /*0018*/ 	.byte	0x04, 0x12
        /*001a*/ 	.short	(.L_19 - .L_18)
	.align		4
.L_18:
        /*001c*/ 	.word	index@(_ZN7cutlass13device_kernelINS_4gemm6kernel13GemmUniversalIN4cute5tupleIJiiiiEEENS1_10collective13CollectiveMmaINS1_34MainloopSm90TmaGmmaWarpSpecializedILi5ENS5_IJNS4_1CILi1EEESB_SB_EEENS1_32KernelTmaWarpSpecializedPingpongEEENS5_IJNSA_ILi64EEENSA_ILi256EEENSA_ILi32EEEEEENS_10tfloat32_tENS5_IJlSB_lEEESJ_SK_NS4_8TiledMMAINS4_8MMA_AtomIJNS4_4SM904GMMA30MMA_64x256x8_F32TF32TF32_SS_TNILNSO_7ScaleInE1ELSQ_1EEEEEENS4_6LayoutISC_NS5_IJNSA_ILi0EEESU_SU_EEEEENS5_IJNS4_10UnderscoreESX_SX_EEEEENS4_13SM90_TMA_LOADENS4_14ComposedLayoutINS4_7SwizzleILi3ELi4ELi3EEENS4_18smem_ptr_flag_bitsILi32EEENST_INS5_IJNSA_ILi8EEESH_EEENS5_IJSH_SB_EEEEEEEvNS4_8identityES10_S1A_vS1B_EENS_8epilogue10collective6detail29Sm90TmaWarpSpecializedAdapterINS1E_15DefaultEpilogueISJ_SK_SK_NS1D_6thread17LinearCombinationISJ_Li1EffLNS1I_9ScaleType4KindE0ELNS_15FloatRoundStyleE2ESJ_EENS1_15EpilogueDefaultEEEEEvvEEEEvNT_6ParamsE)
        /*0020*/ 	.word	0x00000008
.L_19:


//--------------------- .nv.compat                --------------------------
	.section	.nv.compat,"",@"SHT_CUDA_COMPAT_INFO"
	.align	4
        /*0000*/ 	.byte	0x02, 0x09, 0x01, 0x00, 0x02, 0x02, 0x04, 0x00, 0x02, 0x05, 0x05, 0x00, 0x03, 0x07, 0x01, 0x01
        /*0010*/ 	.byte	0x02, 0x03, 0x01, 0x00, 0x02, 0x06, 0x01, 0x00, 0x04, 0x0b, 0x08, 0x00, 0x00, 0x00, 0x00, 0x00
        /*0020*/ 	.byte	0x00, 0x00, 0x00, 0x00


//--------------------- .nv.info._ZN7cutlass13device_kernelINS_4gemm6kernel13GemmUniversalIN4cute5tupleIJiiiiEEENS1_10collective13CollectiveMmaINS1_34MainloopSm90TmaGmmaWarpSpecializedILi5ENS5_IJNS4_1CILi1EEESB_SB_EEENS1_32KernelTmaWarpSpecializedPingpongEEENS5_IJNSA_ILi64EEENSA_ILi256EEENSA_ILi32EEEEEENS_10tfloat32_tENS5_IJlSB_lEEESJ_SK_NS4_8TiledMMAINS4_8MMA_AtomIJNS4_4SM904GMMA30MMA_64x256x8_F32TF32TF32_SS_TNILNSO_7ScaleInE1ELSQ_1EEEEEENS4_6LayoutISC_NS5_IJNSA_ILi0EEESU_SU_EEEEENS5_IJNS4_10UnderscoreESX_SX_EEEEENS4_13SM90_TMA_LOADENS4_14ComposedLayoutINS4_7SwizzleILi3ELi4ELi3EEENS4_18smem_ptr_flag_bitsILi32EEENST_INS5_IJNSA_ILi8EEESH_EEENS5_IJSH_SB_EEEEEEEvNS4_8identityES10_S1A_vS1B_EENS_8epilogue10collective6detail29Sm90TmaWarpSpecializedAdapterINS1E_15DefaultEpilogueISJ_SK_SK_NS1D_6thread17LinearCombinationISJ_Li1EffLNS1I_9ScaleType4KindE0ELNS_15FloatRoundStyleE2ESJ_EENS1_15EpilogueDefaultEEEEEvvEEEEvNT_6ParamsE --------------------------
	.section	.nv.info._ZN7cutlass13device_kernelINS_4gemm6kernel13GemmUniversalIN4cute5tupleIJiiiiEEENS1_10collective13CollectiveMmaINS1_34MainloopSm90TmaGmmaWarpSpecializedILi5ENS5_IJNS4_1CILi1EEESB_SB_EEENS1_32KernelTmaWarpSpecializedPingpongEEENS5_IJNSA_ILi64EEENSA_ILi256EEENSA_ILi32EEEEEENS_10tfloat32_tENS5_IJlSB_lEEESJ_SK_NS4_8TiledMMAINS4_8MMA_AtomIJNS4_4SM904GMMA30MMA_64x256x8_F32TF32TF32_SS_TNILNSO_7ScaleInE1ELSQ_1EEEEEENS4_6LayoutISC_NS5_IJNSA_ILi0EEESU_SU_EEEEENS5_IJNS4_10UnderscoreESX_SX_EEEEENS4_13SM90_TMA_LOADENS4_14ComposedLayoutINS4_7SwizzleILi3ELi4ELi3EEENS4_18smem_ptr_flag_bitsILi32EEENST_INS5_IJNSA_ILi8EEESH_EEENS5_IJSH_SB_EEEEEEEvNS4_8identityES10_S1A_vS1B_EENS_8epilogue10collective6detail29Sm90TmaWarpSpecializedAdapterINS1E_15DefaultEpilogueISJ_SK_SK_NS1D_6thread17LinearCombinationISJ_Li1EffLNS1I_9ScaleType4KindE0ELNS_15FloatRoundStyleE2ESJ_EENS1_15EpilogueDefaultEEEEEvvEEEEvNT_6ParamsE,"",@"SHT_CUDA_INFO"
	.sectionflags	@""
	.align	4


	//----- nvinfo : EIATTR_CUDA_API_VERSION
	.align		4
        /*0000*/ 	.byte	0x04, 0x37
        /*0002*/ 	.short	(.L_21 - .L_20)
.L_20:
        /*0004*/ 	.word	0x00000082


	//----- nvinfo : EIATTR_KPARAM_INFO
	.align		4
.L_21:
        /*0008*/ 	.byte	0x04, 0x17
        /*000a*/ 	.short	(.L_23 - .L_22)
.L_22:
        /*000c*/ 	.word	0x00000000
        /*0010*/ 	.short	0x0000
        /*0012*/ 	.short	0x0070
        /*0014*/ 	.byte	0x00, 0xf0, 0x01, 0x10


	//----- nvinfo : EIATTR_SPARSE_MMA_MASK
	.align		4
.L_23:
        /*0018*/ 	.byte	0x03, 0x50
        /*001a*/ 	.short	0x0000


	//----- nvinfo : EIATTR_MAXREG_COUNT
	.align		4
        /*001c*/ 	.byte	0x03, 0x1b
        /*001e*/ 	.short	0x00a8


	//----- nvinfo : EIATTR_NUM_BARRIERS
	.align		4
        /*0020*/ 	.byte	0x02, 0x4c
        /*0022*/ 	.byte	0x01
	.zero		1


	//----- nvinfo : EIATTR_EXTERNS
	.align		4
        /*0024*/ 	.byte	0x04, 0x0f
        /*0026*/ 	.short	(.L_25 - .L_24)


	//   ....[0]....
	.align		4
.L_24:
        /*0028*/ 	.word	index@(__assertfail)


	//----- nvinfo : EIATTR_ANNOTATIONS
	.align		4
.L_25:
        /*002c*/ 	.byte	0x04, 0x55
        /*002e*/ 	.short	(.L_27 - .L_26)


	//   ....[0]....
.L_26:
        /*0030*/ 	.word	0x00000001
        /*0034*/ 	.byte	0xf0, 0x0a, 0x00, 0x00, 0x01, 0x00, 0x00, 0x00, 0xb0, 0x9c, 0x00, 0x00, 0x01, 0x00, 0x00, 0x00
        /*0044*/ 	.byte	0xc0, 0xa8, 0x00, 0x00


	//----- nvinfo : EIATTR_MERCURY_ISA_VERSION
	.align		4
.L_27:
        /*0048*/ 	.byte	0x03, 0x5f
        /*004a*/ 	.short	0x0101


	//----- nvinfo : EIATTR_INT_WARP_WIDE_INSTR_OFFSETS
	.align		4
        /*004c*/ 	.byte	0x04, 0x31
        /*004e*/ 	.short	(.L_29 - .L_28)


	//   ....[0]....
.L_28:
        /*0050*/ 	.word	0x00000400


	//   ....[1]....
        /*0054*/ 	.word	0x00000420


	//   ....[2]....
        /*0058*/ 	.word	0x000004a0


	//   ....[3]....
        /*005c*/ 	.word	0x000004b0


	//   ....[4]....
        /*0060*/ 	.word	0x000004c0


	//   ....[5]....
        /*0064*/ 	.word	0x000004e0


	//   ....[6]....
        /*0068*/ 	.word	0x00000570


	//   ....[7]....
        /*006c*/ 	.word	0x00000590


	//----- nvinfo : EIATTR_COOP_GROUP_MASK_REGIDS
	.align		4
.L_29:
        /*0070*/ 	.byte	0x04, 0x29
        /*0072*/ 	.short	(.L_31 - .L_30)


	//   ....[0]....
.L_30:
        /*0074*/ 	.word	0xffffffff


	//   ....[1]....
        /*0078*/ 	.word	0xffffffff


	//   ....[2]....
        /*007c*/ 	.word	0xffffffff


	//   ....[3]....
        /*0080*/ 	.word	0xffffffff


	//   ....[4]....
        /*0084*/ 	.word	0xffffffff


	//   ....[5]....
        /*0088*/ 	.word	0xffffffff


	//----- nvinfo : EIATTR_COOP_GROUP_INSTR_OFFSETS
	.align		4
.L_31:
        /*008c*/ 	.byte	0x04, 0x28
        /*008e*/ 	.short	(.L_33 - .L_32)


	//   ....[0]....
.L_32:
        /*0090*/ 	.word	0x00000070


	//   ....[1]....
        /*0094*/ 	.word	0x00000080


	//   ....[2]....
        /*0098*/ 	.word	0x00000140


	//   ....[3]....
        /*009c*/ 	.word	0x000002f0


	//   ....[4]....
        /*00a0*/ 	.word	0x00000330


	//   ....[5]....
        /*00a4*/ 	.word	0x00000380


	//----- nvinfo : EIATTR_REG_RECONFIG
	.align		4
.L_33:
        /*00a8*/ 	.byte	0x01, 0x54
	.zero		2


	//----- nvinfo : EIATTR_SYSCALL_OFFSETS
	.align		4
        /*00ac*/ 	.byte	0x04, 0x46
        /*00ae*/ 	.short	(.L_35 - .L_34)


	//   ....[0]....
.L_34:
        /*00b0*/ 	.word	0x000015a0


	//----- nvinfo : EIATTR_MBARRIER_INSTR_OFFSETS
	.align		4
.L_35:
        /*00b4*/ 	.byte	0x04, 0x39
        /*00b6*/ 	.short	(.L_37 - .L_36)


	//   ....[0]....
.L_36:
        /*00b8*/ 	.word	0x00000240
        /*00bc*/ 	.word	0x000000ff
        /*00c0*/ 	.word	0x00000000
        /*00c4*/ 	.short	0x0100
        /*00c6*/ 	.byte	0x08
	.zero		1


	//   ....[1]....
        /*00c8*/ 	.word	0x00000250
        /*00cc*/ 	.word	0x000000ff
        /*00d0*/ 	.word	0x00000028
        /*00d4*/ 	.short	0x0100
        /*00d6*/ 	.byte	0x08
	.zero		1


	//   ....[2]....
        /*00d8*/ 	.word	0x00000260
        /*00dc*/ 	.word	0x000000ff
        /*00e0*/ 	.word	0x00000008
        /*00e4*/ 	.short	0x0100
        /*00e6*/ 	.byte	0x08
	.zero		1


	//   ....[3]....
        /*00e8*/ 	.word	0x00000270
        /*00ec*/ 	.word	0x000000ff
        /*00f0*/ 	.word	0x00000030
        /*00f4*/ 	.short	0x0100
        /*00f6*/ 	.byte	0x08
	.zero		1


	//   ....[4]....
        /*00f8*/ 	.word	0x00000280
        /*00fc*/ 	.word	0x000000ff
        /*0100*/ 	.word	0x00000010
        /*0104*/ 	.short	0x0100
        /*0106*/ 	.byte	0x08
	.zero		1


	//   ....[5]....
        /*0108*/ 	.word	0x00000290
        /*010c*/ 	.word	0x000000ff
        /*0110*/ 	.word	0x00000038
        /*0114*/ 	.short	0x0100
        /*0116*/ 	.byte	0x08
	.zero		1


	//   ....[6]....
        /*0118*/ 	.word	0x000002a0
        /*011c*/ 	.word	0x000000ff
        /*0120*/ 	.word	0x00000018
        /*0124*/ 	.short	0x0100
        /*0126*/ 	.byte	0x08
	.zero		1


	//   ....[7]....
        /*0128*/ 	.word	0x000002b0
        /*012c*/ 	.word	0x000000ff
        /*0130*/ 	.word	0x00000040
        /*0134*/ 	.short	0x0100
        /*0136*/ 	.byte	0x08
	.zero		1


	//   ....[8]....
        /*0138*/ 	.word	0x000002c0
        /*013c*/ 	.word	0x000000ff
        /*0140*/ 	.word	0x00000020
        /*0144*/ 	.short	0x0100
        /*0146*/ 	.byte	0x08
	.zero		1


	//   ....[9]....
        /*0148*/ 	.word	0x000002d0
        /*014c*/ 	.word	0x000000ff
        /*0150*/ 	.word	0x00000048
        /*0154*/ 	.short	0x0100
        /*0156*/ 	.byte	0x08
	.zero		1


	//   ....[10]....
        /*0158*/ 	.word	0x000005d0
        /*015c*/ 	.word	0x000000ff
        /*0160*/ 	.word	0x00000080
        /*0164*/ 	.short	0x0100
        /*0166*/ 	.byte	0x08
	.zero		1


	//   ....[11]....
        /*0168*/ 	.word	0x00000640
        /*016c*/ 	.word	0x000000ff
        /*0170*/ 	.word	0x00000088
        /*0174*/ 	.short	0x0100
        /*0176*/ 	.byte	0x08
	.zero		1


	//   ....[12]....
        /*0178*/ 	.word	0x00000660
        /*017c*/ 	.word	0x000000ff
        /*0180*/ 	.word	0x00000060
        /*0184*/ 	.short	0x0100
        /*0186*/ 	.byte	0x09
	.zero		1


	//   ....[13]....
        /*0188*/ 	.word	0x00000670
        /*018c*/ 	.word	0x000000ff
        /*0190*/ 	.word	0x00000068
        /*0194*/ 	.short	0x0100
        /*0196*/ 	.byte	0x09
	.zero		1


	//   ....[14]....
        /*0198*/ 	.word	0x00000680
        /*019c*/ 	.word	0x000000ff
        /*01a0*/ 	.word	0x00000070
        /*01a4*/ 	.short	0x0100
        /*01a6*/ 	.byte	0x09
	.zero		1


	//   ....[15]....
        /*01a8*/ 	.word	0x00000690
        /*01ac*/ 	.word	0x000000ff
        /*01b0*/ 	.word	0x00000078
        /*01b4*/ 	.short	0x0100
        /*01b6*/ 	.byte	0x09
	.zero		1


	//   ....[16]....
        /*01b8*/ 	.word	0x00001480
        /*01bc*/ 	.word	0x0000009d
        /*01c0*/ 	.word	0x00000000
        /*01c4*/ 	.short	0x010a
        /*01c6*/ 	.byte	0x2a
	.zero		1


	//   ....[17]....
        /*01c8*/ 	.word	0x00001620
        /*01cc*/ 	.word	0x00000003
        /*01d0*/ 	.word	0x00000000
        /*01d4*/ 	.short	0x010a
        /*01d6*/ 	.byte	0x3f
	.zero		1


	//   ....[18]....
        /*01d8*/ 	.word	0x00001680
        /*01dc*/ 	.word	0x00000003
        /*01e0*/ 	.word	0x00000000
        /*01e4*/ 	.short	0x010a
        /*01e6*/ 	.byte	0x3f
	.zero		1


	//   ....[19]....
        /*01e8*/ 	.word	0x00001a10
        /*01ec*/ 	.word	0x000000ff
        /*01f0*/ 	.word	0x00000000
        /*01f4*/ 	.short	0x010a
        /*01f6*/ 	.byte	0x04
	.zero		1


	//   ....[20]....
        /*01f8*/ 	.word	0x00001a50
        /*01fc*/ 	.word	0x000000ff
        /*0200*/ 	.word	0x00000000
        /*0204*/ 	.short	0x010a
        /*0206*/ 	.byte	0x04
	.zero		1


	//   ....[21]....
        /*0208*/ 	.word	0x00001ce0
        /*020c*/ 	.word	0x000000ff
        /*0210*/ 	.word	0x00000000
        /*0214*/ 	.short	0x0101
        /*0216*/ 	.byte	0x04
	.zero		1


	//   ....[22]....
        /*0218*/ 	.word	0x00001dd0
        /*021c*/ 	.word	0x0000009e
        /*0220*/ 	.word	0x00000000
        /*0224*/ 	.short	0x0101
        /*0226*/ 	.byte	0x2d
	.zero		1


	//   ....[23]....
        /*0228*/ 	.word	0x00001ea0
        /*022c*/ 	.word	0x000000ff
        /*0230*/ 	.word	0x00000000
        /*0234*/ 	.short	0x0101
        /*0236*/ 	.byte	0x06
	.zero		1


	//   ....[24]....
        /*0238*/ 	.word	0x00001f50
        /*023c*/ 	.word	0x0000009d
        /*0240*/ 	.word	0x00000010
        /*0244*/ 	.short	0x010a
        /*0246*/ 	.byte	0x2a
	.zero		1


	//   ....[25]....
        /*0248*/ 	.word	0x00009cd0
        /*024c*/ 	.word	0x000000a0
        /*0250*/ 	.word	0x00000000
        /*0254*/ 	.short	0x0101
        /*0256*/ 	.byte	0x2d
	.zero		1


	//   ....[26]....
        /*0258*/ 	.word	0x0000a630
        /*025c*/ 	.word	0x0000000a
        /*0260*/ 	.word	0x00000028
        /*0264*/ 	.short	0x010a
        /*0266*/ 	.byte	0x3f
	.zero		1


	//   ....[27]....
        /*0268*/ 	.word	0x0000a9d0
        /*026c*/ 	.word	0x00000005
        /*0270*/ 	.word	0x00000088
        /*0274*/ 	.short	0x0101
        /*0276*/ 	.byte	0x3f
	.zero		1


	//   ....[28]....
        /*0278*/ 	.word	0x0000b150
        /*027c*/ 	.word	0x00000009
        /*0280*/ 	.word	0x00000000
        /*0284*/ 	.short	0x010a
        /*0286*/ 	.byte	0x3f
	.zero		1


	//   ....[29]....
        /*0288*/ 	.word	0x0000b1d0
        /*028c*/ 	.word	0x00000008
        /*0290*/ 	.word	0x00000000
        /*0294*/ 	.short	0x010a
        /*0296*/ 	.byte	0x3f
	.zero		1


	//   ....[30]....
        /*0298*/ 	.word	0x0000b260
        /*029c*/ 	.word	0x00000009
        /*02a0*/ 	.word	0x00000000
        /*02a4*/ 	.short	0x010a
        /*02a6*/ 	.byte	0x3f
	.zero		1


	//   ....[31]....
        /*02a8*/ 	.word	0x0000b2f0
        /*02ac*/ 	.word	0x00000006
        /*02b0*/ 	.word	0x00000000
        /*02b4*/ 	.short	0x010a
        /*02b6*/ 	.byte	0x3f
	.zero		1


	//   ....[32]....
        /*02b8*/ 	.word	0x0000b380
        /*02bc*/ 	.word	0x00000003
        /*02c0*/ 	.word	0x00000000
        /*02c4*/ 	.short	0x010a
        /*02c6*/ 	.byte	0x3f
	.zero		1


	//   ....[33]....
        /*02c8*/ 	.word	0x0000b3e0
        /*02cc*/ 	.word	0x0000009f
        /*02d0*/ 	.word	0x00000000
        /*02d4*/ 	.short	0x010a
        /*02d6*/ 	.byte	0x3f
	.zero		1


	//   ....[34]....
        /*02d8*/ 	.word	0x0000b430
        /*02dc*/ 	.word	0x00000003
        /*02e0*/ 	.word	0x00000000
        /*02e4*/ 	.short	0x010a
        /*02e6*/ 	.byte	0x3f
	.zero		1


	//   ....[35]....
        /*02e8*/ 	.word	0x0000b490
        /*02ec*/ 	.word	0x00000004
        /*02f0*/ 	.word	0x00000000
        /*02f4*/ 	.short	0x010a
        /*02f6*/ 	.byte	0x3f
	.zero		1


	//   ....[36]....
        /*02f8*/ 	.word	0x0000b4e0
        /*02fc*/ 	.word	0x0000009f
        /*0300*/ 	.word	0x00000010
        /*0304*/ 	.short	0x010a
        /*0306*/ 	.byte	0x3f
	.zero		1


	//   ....[37]....
        /*0308*/ 	.word	0x0000b5b0
        /*030c*/ 	.word	0x0000000a
        /*0310*/ 	.word	0x00000028
        /*0314*/ 	.short	0x010a
        /*0316*/ 	.byte	0x3f
	.zero		1


	//   ....[38]....
        /*0318*/ 	.word	0x0000b680
        /*031c*/ 	.word	0x00000009
        /*0320*/ 	.word	0x00000000
        /*0324*/ 	.short	0x010a
        /*0326*/ 	.byte	0x3f
	.zero		1


	//   ....[39]....
        /*0328*/ 	.word	0x0000b6d0
        /*032c*/ 	.word	0x00000008
        /*0330*/ 	.word	0x00000000
        /*0334*/ 	.short	0x010a
        /*0336*/ 	.byte	0x3f
	.zero		1


	//   ....[40]....
        /*0338*/ 	.word	0x0000b720
        /*033c*/ 	.word	0x00000009
        /*0340*/ 	.word	0x00000000
        /*0344*/ 	.short	0x010a
        /*0346*/ 	.byte	0x3f
	.zero		1


	//   ....[41]....
        /*0348*/ 	.word	0x0000b770
        /*034c*/ 	.word	0x00000006
        /*0350*/ 	.word	0x00000000
        /*0354*/ 	.short	0x010a
        /*0356*/ 	.byte	0x3f
	.zero		1


	//----- nvinfo : EIATTR_NUM_MBARRIERS
	.align		4
.L_37:
        /*0358*/ 	.byte	0x03, 0x38
        /*035a*/ 	.short	0x0010


	//----- nvinfo : EIATTR_EXIT_INSTR_OFFSETS
	.align		4
        /*035c*/ 	.byte	0x04, 0x1c
        /*035e*/ 	.short	(.L_39 - .L_38)


	//   ....[0]....
.L_38:
        /*0360*/ 	.word	0x000011a0


	//   ....[1]....
        /*0364*/ 	.word	0x00001200


	//   ....[2]....
        /*0368*/ 	.word	0x0000a360


	//   ....[3]....
        /*036c*/ 	.word	0x0000a390


	//   ....[4]....
        /*0370*/ 	.word	0x0000b3d0


	//----- nvinfo : EIATTR_MAX_THREADS
	.align		4
.L_39:
        /*0374*/ 	.byte	0x04, 0x05
        /*0376*/ 	.short	(.L_41 - .L_40)
.L_40:
        /*0378*/ 	.word	0x00000180
        /*037c*/ 	.word	0x00000001
        /*0380*/ 	.word	0x00000001


	//----- nvinfo : EIATTR_CRS_STACK_SIZE
	.align		4
.L_41:
        /*0384*/ 	.byte	0x04, 0x1e
        /*0386*/ 	.short	(.L_43 - .L_42)
.L_42:
        /*0388*/ 	.word	0x00000000


	//----- nvinfo : EIATTR_CBANK_PARAM_SIZE
	.align		4
.L_43:
        /*038c*/ 	.byte	0x03, 0x19
        /*038e*/ 	.short	0x0470


	//----- nvinfo : EIATTR_PARAM_CBANK
	.align		4
        /*0390*/ 	.byte	0x04, 0x0a
        /*0392*/ 	.short	(.L_45 - .L_44)
	.align		4
.L_44:
        /*0394*/ 	.word	index@(.nv.constant0._ZN7cutlass13device_kernelINS_4gemm6kernel13GemmUniversalIN4cute5tupleIJiiiiEEENS1_10collective13CollectiveMmaINS1_34MainloopSm90TmaGmmaWarpSpecializedILi5ENS5_IJNS4_1CILi1EEESB_SB_EEENS1_32KernelTmaWarpSpecializedPingpongEEENS5_IJNSA_ILi64EEENSA_ILi256EEENSA_ILi32EEEEEENS_10tfloat32_tENS5_IJlSB_lEEESJ_SK_NS4_8TiledMMAINS4_8MMA_AtomIJNS4_4SM904GMMA30MMA_64x256x8_F32TF32TF32_SS_TNILNSO_7ScaleInE1ELSQ_1EEEEEENS4_6LayoutISC_NS5_IJNSA_ILi0EEESU_SU_EEEEENS5_IJNS4_10UnderscoreESX_SX_EEEEENS4_13SM90_TMA_LOADENS4_14ComposedLayoutINS4_7SwizzleILi3ELi4ELi3EEENS4_18smem_ptr_flag_bitsILi32EEENST_INS5_IJNSA_ILi8EEESH_EEENS5_IJSH_SB_EEEEEEEvNS4_8identityES10_S1A_vS1B_EENS_8epilogue10collective6detail29Sm90TmaWarpSpecializedAdapterINS1E_15DefaultEpilogueISJ_SK_SK_NS1D_6thread17LinearCombinationISJ_Li1EffLNS1I_9ScaleType4KindE0ELNS_15FloatRoundStyleE2ESJ_EENS1_15EpilogueDefaultEEEEEvvEEEEvNT_6ParamsE)
        /*0398*/ 	.short	0x0210
        /*039a*/ 	.short	0x0470


	//----- nvinfo : EIATTR_SW_WAR
	.align		4
.L_45:
        /*039c*/ 	.byte	0x04, 0x36
        /*039e*/ 	.short	(.L_47 - .L_46)
.L_46:
        /*03a0*/ 	.word	0x00000008
.L_47:


//--------------------- .nv.callgraph             --------------------------
	.section	.nv.callgraph,"",@"SHT_CUDA_CALLGRAPH"
	.align	4
	.sectionentsize	8
	.align		4
        /*0000*/ 	.word	0x00000000
	.align		4
        /*0004*/ 	.word	0xffffffff
	.align		4
        /*0008*/ 	.word	index@(_ZN7cutlass13device_kernelINS_4gemm6kernel13GemmUniversalIN4cute5tupleIJiiiiEEENS1_10collective13CollectiveMmaINS1_34MainloopSm90TmaGmmaWarpSpecializedILi5ENS5_IJNS4_1CILi1EEESB_SB_EEENS1_32KernelTmaWarpSpecializedPingpongEEENS5_IJNSA_ILi64EEENSA_ILi256EEENSA_ILi32EEEEEENS_10tfloat32_tENS5_IJlSB_lEEESJ_SK_NS4_8TiledMMAINS4_8MMA_AtomIJNS4_4SM904GMMA30MMA_64x256x8_F32TF32TF32_SS_TNILNSO_7ScaleInE1ELSQ_1EEEEEENS4_6LayoutISC_NS5_IJNSA_ILi0EEESU_SU_EEEEENS5_IJNS4_10UnderscoreESX_SX_EEEEENS4_13SM90_TMA_LOADENS4_14ComposedLayoutINS4_7SwizzleILi3ELi4ELi3EEENS4_18smem_ptr_flag_bitsILi32EEENST_INS5_IJNSA_ILi8EEESH_EEENS5_IJSH_SB_EEEEEEEvNS4_8identityES10_S1A_vS1B_EENS_8epilogue10collective6detail29Sm90TmaWarpSpecializedAdapterINS1E_15DefaultEpilogueISJ_SK_SK_NS1D_6thread17LinearCombinationISJ_Li1EffLNS1I_9ScaleType4KindE0ELNS_15FloatRoundStyleE2ESJ_EENS1_15EpilogueDefaultEEEEEvvEEEEvNT_6ParamsE)
	.align		4
        /*000c*/ 	.word	index@(__assertfail)
	.align		4
        /*0010*/ 	.word	0x00000000
	.align		4
        /*0014*/ 	.word	0xfffffffe
	.align		4
        /*0018*/ 	.word	0x00000000
	.align		4
        /*001c*/ 	.word	0xfffffffd
	.align		4
        /*0020*/ 	.word	0x00000000
	.align		4
        /*0024*/ 	.word	0xfffffffc


//--------------------- .nv.constant4             --------------------------
	.section	.nv.constant4,"a",@progbits
	.align	8
	.align		8
.nv.constant4:
        /*0000*/ 	.dword	__assertfail
	.align		8
        /*0008*/ 	.dword	__unnamed_1
	.align		8
        /*0010*/ 	.dword	_ZN40_INTERNAL_5ad07633_4_k_cu_1fdf0a46_207724cuda3std3__45__cpo5beginE
	.align		8
        /*0018*/ 	.dword	_ZN40_INTERNAL_5ad07633_4_k_cu_1fdf0a46_207724cuda3std3__45__cpo3endE
	.align		8
        /*0020*/ 	.dword	_ZN40_INTERNAL_5ad07633_4_k_cu_1fdf0a46_207724cuda3std3__45__cpo6cbeginE
	.align		8
        /*0028*/ 	.dword	_ZN40_INTERNAL_5ad07633_4_k_cu_1fdf0a46_207724cuda3std3__45__cpo4cendE
	.align		8
        /*0030*/ 	.dword	_ZN40_INTERNAL_5ad07633_4_k_cu_1fdf0a46_207724cuda3std3__442_GLOBAL__N__5ad07633_4_k_cu_1fdf0a46_207726ignoreE
	.align		8
        /*0038*/ 	.dword	_ZN40_INTERNAL_5ad07633_4_k_cu_1fdf0a46_207724cuda3std3__419piecewise_constructE
	.align		8
        /*0040*/ 	.dword	_ZN40_INTERNAL_5ad07633_4_k_cu_1fdf0a46_207724cuda3std3__48in_placeE
	.align		8
        /*0048*/ 	.dword	_ZN40_INTERNAL_5ad07633_4_k_cu_1fdf0a46_207724cuda3std6ranges3__45__cpo4swapE
	.align		8
        /*0050*/ 	.dword	_ZN40_INTERNAL_5ad07633_4_k_cu_1fdf0a46_207724cuda3std6ranges3__45__cpo9iter_moveE
	.align		8
        /*0058*/ 	.dword	_ZN40_INTERNAL_5ad07633_4_k_cu_1fdf0a46_207724cute7productE
	.align		8
        /*0060*/ 	.dword	_ZN40_INTERNAL_5ad07633_4_k_cu_1fdf0a46_207724cute1_E
	.align		8
        /*0068*/ 	.dword	$str$22
	.align		8
        /*0070*/ 	.dword	$str$23


//--------------------- .text._ZN7cutlass13device_kernelINS_4gemm6kernel13GemmUniversalIN4cute5tupleIJiiiiEEENS1_10collective13CollectiveMmaINS1_34MainloopSm90TmaGmmaWarpSpecializedILi5ENS5_IJNS4_1CILi1EEESB_SB_EEENS1_32KernelTmaWarpSpecializedPingpongEEENS5_IJNSA_ILi64EEENSA_ILi256EEENSA_ILi32EEEEEENS_10tfloat32_tENS5_IJlSB_lEEESJ_SK_NS4_8TiledMMAINS4_8MMA_AtomIJNS4_4SM904GMMA30MMA_64x256x8_F32TF32TF32_SS_TNILNSO_7ScaleInE1ELSQ_1EEEEEENS4_6LayoutISC_NS5_IJNSA_ILi0EEESU_SU_EEEEENS5_IJNS4_10UnderscoreESX_SX_EEEEENS4_13SM90_TMA_LOADENS4_14ComposedLayoutINS4_7SwizzleILi3ELi4ELi3EEENS4_18smem_ptr_flag_bitsILi32EEENST_INS5_IJNSA_ILi8EEESH_EEENS5_IJSH_SB_EEEEEEEvNS4_8identityES10_S1A_vS1B_EENS_8epilogue10collective6detail29Sm90TmaWarpSpecializedAdapterINS1E_15DefaultEpilogueISJ_SK_SK_NS1D_6thread17LinearCombinationISJ_Li1EffLNS1I_9ScaleType4KindE0ELNS_15FloatRoundStyleE2ESJ_EENS1_15EpilogueDefaultEEEEEvvEEEEvNT_6ParamsE --------------------------
	.section	.text._ZN7cutlass13device_kernelINS_4gemm6kernel13GemmUniversalIN4cute5tupleIJiiiiEEENS1_10collective13CollectiveMmaINS1_34MainloopSm90TmaGmmaWarpSpecializedILi5ENS5_IJNS4_1CILi1EEESB_SB_EEENS1_32KernelTmaWarpSpecializedPingpongEEENS5_IJNSA_ILi64EEENSA_ILi256EEENSA_ILi32EEEEEENS_10tfloat32_tENS5_IJlSB_lEEESJ_SK_NS4_8TiledMMAINS4_8MMA_AtomIJNS4_4SM904GMMA30MMA_64x256x8_F32TF32TF32_SS_TNILNSO_7ScaleInE1ELSQ_1EEEEEENS4_6LayoutISC_NS5_IJNSA_ILi0EEESU_SU_EEEEENS5_IJNS4_10UnderscoreESX_SX_EEEEENS4_13SM90_TMA_LOADENS4_14ComposedLayoutINS4_7SwizzleILi3ELi4ELi3EEENS4_18smem_ptr_flag_bitsILi32EEENST_INS5_IJNSA_ILi8EEESH_EEENS5_IJSH_SB_EEEEEEEvNS4_8identityES10_S1A_vS1B_EENS_8epilogue10collective6detail29Sm90TmaWarpSpecializedAdapterINS1E_15DefaultEpilogueISJ_SK_SK_NS1D_6thread17LinearCombinationISJ_Li1EffLNS1I_9ScaleType4KindE0ELNS_15FloatRoundStyleE2ESJ_EENS1_15EpilogueDefaultEEEEEvvEEEEvNT_6ParamsE,"ax",@progbits
	.align	128
.text._ZN7cutlass13device_kernelINS_4gemm6kernel13GemmUniversalIN4cute5tupleIJiiiiEEENS1_10collective13CollectiveMmaINS1_34MainloopSm90TmaGmmaWarpSpecializedILi5ENS5_IJNS4_1CILi1EEESB_SB_EEENS1_32KernelTmaWarpSpecializedPingpongEEENS5_IJNSA_ILi64EEENSA_ILi256EEENSA_ILi32EEEEEENS_10tfloat32_tENS5_IJlSB_lEEESJ_SK_NS4_8TiledMMAINS4_8MMA_AtomIJNS4_4SM904GMMA30MMA_64x256x8_F32TF32TF32_SS_TNILNSO_7ScaleInE1ELSQ_1EEEEEENS4_6LayoutISC_NS5_IJNSA_ILi0EEESU_SU_EEEEENS5_IJNS4_10UnderscoreESX_SX_EEEEENS4_13SM90_TMA_LOADENS4_14ComposedLayoutINS4_7SwizzleILi3ELi4ELi3EEENS4_18smem_ptr_flag_bitsILi32EEENST_INS5_IJNSA_ILi8EEESH_EEENS5_IJSH_SB_EEEEEEEvNS4_8identityES10_S1A_vS1B_EENS_8epilogue10collective6detail29Sm90TmaWarpSpecializedAdapterINS1E_15DefaultEpilogueISJ_SK_SK_NS1D_6thread17LinearCombinationISJ_Li1EffLNS1I_9ScaleType4KindE0ELNS_15FloatRoundStyleE2ESJ_EENS1_15EpilogueDefaultEEEEEvvEEEEvNT_6ParamsE:
        .type           _ZN7cutlass13device_kernelINS_4gemm6kernel13GemmUniversalIN4cute5tupleIJiiiiEEENS1_10collective13CollectiveMmaINS1_34MainloopSm90TmaGmmaWarpSpecializedILi5ENS5_IJNS4_1CILi1EEESB_SB_EEENS1_32KernelTmaWarpSpecializedPingpongEEENS5_IJNSA_ILi64EEENSA_ILi256EEENSA_ILi32EEEEEENS_10tfloat32_tENS5_IJlSB_lEEESJ_SK_NS4_8TiledMMAINS4_8MMA_AtomIJNS4_4SM904GMMA30MMA_64x256x8_F32TF32TF32_SS_TNILNSO_7ScaleInE1ELSQ_1EEEEEENS4_6LayoutISC_NS5_IJNSA_ILi0EEESU_SU_EEEEENS5_IJNS4_10UnderscoreESX_SX_EEEEENS4_13SM90_TMA_LOADENS4_14ComposedLayoutINS4_7SwizzleILi3ELi4ELi3EEENS4_18smem_ptr_flag_bitsILi32EEENST_INS5_IJNSA_ILi8EEESH_EEENS5_IJSH_SB_EEEEEEEvNS4_8identityES10_S1A_vS1B_EENS_8epilogue10collective6detail29Sm90TmaWarpSpecializedAdapterINS1E_15DefaultEpilogueISJ_SK_SK_NS1D_6thread17LinearCombinationISJ_Li1EffLNS1I_9ScaleType4KindE0ELNS_15FloatRoundStyleE2ESJ_EENS1_15EpilogueDefaultEEEEEvvEEEEvNT_6ParamsE,@function
        .size           _ZN7cutlass13device_kernelINS_4gemm6kernel13GemmUniversalIN4cute5tupleIJiiiiEEENS1_10collective13CollectiveMmaINS1_34MainloopSm90TmaGmmaWarpSpecializedILi5ENS5_IJNS4_1CILi1EEESB_SB_EEENS1_32KernelTmaWarpSpecializedPingpongEEENS5_IJNSA_ILi64EEENSA_ILi256EEENSA_ILi32EEEEEENS_10tfloat32_tENS5_IJlSB_lEEESJ_SK_NS4_8TiledMMAINS4_8MMA_AtomIJNS4_4SM904GMMA30MMA_64x256x8_F32TF32TF32_SS_TNILNSO_7ScaleInE1ELSQ_1EEEEEENS4_6LayoutISC_NS5_IJNSA_ILi0EEESU_SU_EEEEENS5_IJNS4_10UnderscoreESX_SX_EEEEENS4_13SM90_TMA_LOADENS4_14ComposedLayoutINS4_7SwizzleILi3ELi4ELi3EEENS4_18smem_ptr_flag_bitsILi32EEENST_INS5_IJNSA_ILi8EEESH_EEENS5_IJSH_SB_EEEEEEEvNS4_8identityES10_S1A_vS1B_EENS_8epilogue10collective6detail29Sm90TmaWarpSpecializedAdapterINS1E_15DefaultEpilogueISJ_SK_SK_NS1D_6thread17LinearCombinationISJ_Li1EffLNS1I_9ScaleType4KindE0ELNS_15FloatRoundStyleE2ESJ_EENS1_15EpilogueDefaultEEEEEvvEEEEvNT_6ParamsE,(.L_x_327 - _ZN7cutlass13device_kernelINS_4gemm6kernel13GemmUniversalIN4cute5tupleIJiiiiEEENS1_10collective13CollectiveMmaINS1_34MainloopSm90TmaGmmaWarpSpecializedILi5ENS5_IJNS4_1CILi1EEESB_SB_EEENS1_32KernelTmaWarpSpecializedPingpongEEENS5_IJNSA_ILi64EEENSA_ILi256EEENSA_ILi32EEEEEENS_10tfloat32_tENS5_IJlSB_lEEESJ_SK_NS4_8TiledMMAINS4_8MMA_AtomIJNS4_4SM904GMMA30MMA_64x256x8_F32TF32TF32_SS_TNILNSO_7ScaleInE1ELSQ_1EEEEEENS4_6LayoutISC_NS5_IJNSA_ILi0EEESU_SU_EEEEENS5_IJNS4_10UnderscoreESX_SX_EEEEENS4_13SM90_TMA_LOADENS4_14ComposedLayoutINS4_7SwizzleILi3ELi4ELi3EEENS4_18smem_ptr_flag_bitsILi32EEENST_INS5_IJNSA_ILi8EEESH_EEENS5_IJSH_SB_EEEEEEEvNS4_8identityES10_S1A_vS1B_EENS_8epilogue10collective6detail29Sm90TmaWarpSpecializedAdapterINS1E_15DefaultEpilogueISJ_SK_SK_NS1D_6thread17LinearCombinationISJ_Li1EffLNS1I_9ScaleType4KindE0ELNS_15FloatRoundStyleE2ESJ_EENS1_15EpilogueDefaultEEEEEvvEEEEvNT_6ParamsE)
        .other          _ZN7cutlass13device_kernelINS_4gemm6kernel13GemmUniversalIN4cute5tupleIJiiiiEEENS1_10collective13CollectiveMmaINS1_34MainloopSm90TmaGmmaWarpSpecializedILi5ENS5_IJNS4_1CILi1EEESB_SB_EEENS1_32KernelTmaWarpSpecializedPingpongEEENS5_IJNSA_ILi64EEENSA_ILi256EEENSA_ILi32EEEEEENS_10tfloat32_tENS5_IJlSB_lEEESJ_SK_NS4_8TiledMMAINS4_8MMA_AtomIJNS4_4SM904GMMA30MMA_64x256x8_F32TF32TF32_SS_TNILNSO_7ScaleInE1ELSQ_1EEEEEENS4_6LayoutISC_NS5_IJNSA_ILi0EEESU_SU_EEEEENS5_IJNS4_10UnderscoreESX_SX_EEEEENS4_13SM90_TMA_LOADENS4_14ComposedLayoutINS4_7SwizzleILi3ELi4ELi3EEENS4_18smem_ptr_flag_bitsILi32EEENST_INS5_IJNSA_ILi8EEESH_EEENS5_IJSH_SB_EEEEEEEvNS4_8identityES10_S1A_vS1B_EENS_8epilogue10collective6detail29Sm90TmaWarpSpecializedAdapterINS1E_15DefaultEpilogueISJ_SK_SK_NS1D_6thread17LinearCombinationISJ_Li1EffLNS1I_9ScaleType4KindE0ELNS_15FloatRoundStyleE2ESJ_EENS1_15EpilogueDefaultEEEEEvvEEEEvNT_6ParamsE,@"STO_CUDA_ENTRY STV_DEFAULT"
_ZN7cutlass13device_kernelINS_4gemm6kernel13GemmUniversalIN4cute5tupleIJiiiiEEENS1_10collective13CollectiveMmaINS1_34MainloopSm90TmaGmmaWarpSpecializedILi5ENS5_IJNS4_1CILi1EEESB_SB_EEENS1_32KernelTmaWarpSpecializedPingpongEEENS5_IJNSA_ILi64EEENSA_ILi256EEENSA_ILi32EEEEEENS_10tfloat32_tENS5_IJlSB_lEEESJ_SK_NS4_8TiledMMAINS4_8MMA_AtomIJNS4_4SM904GMMA30MMA_64x256x8_F32TF32TF32_SS_TNILNSO_7ScaleInE1ELSQ_1EEEEEENS4_6LayoutISC_NS5_IJNSA_ILi0EEESU_SU_EEEEENS5_IJNS4_10UnderscoreESX_SX_EEEEENS4_13SM90_TMA_LOADENS4_14ComposedLayoutINS4_7SwizzleILi3ELi4ELi3EEENS4_18smem_ptr_flag_bitsILi32EEENST_INS5_IJNSA_ILi8EEESH_EEENS5_IJSH_SB_EEEEEEEvNS4_8identityES10_S1A_vS1B_EENS_8epilogue10collective6detail29Sm90TmaWarpSpecializedAdapterINS1E_15DefaultEpilogueISJ_SK_SK_NS1D_6thread17LinearCombinationISJ_Li1EffLNS1I_9ScaleType4KindE0ELNS_15FloatRoundStyleE2ESJ_EENS1_15EpilogueDefaultEEEEEvvEEEEvNT_6ParamsE:
[----:B------:R-:W0:Y:S02]  /*0000*/  LDC R1, c[0x0][0x28] ;  /* 0x00000a00ff017b82 */ /* 0x000e240000000800 */
[----:B0-----:R-:W-:Y:S01]  /*0010*/  VIADD R1, R1, 0xfffffff8 ;  /* 0xfffffff801017836 */ /* 0x001fe20000000000 */
[----:B------:R-:W0:Y:S01]  /*0020*/  S2R R4, SR_TID.X ;  /* 0x0000000000047919 */ /* 0x000e220000002100 */
[----:B------:R-:W-:Y:S01]  /*0030*/  ELECT P0, URZ, PT ;  /* 0x00000000003f782f */ /* 0x000fe20003800000 */
[----:B------:R-:W-:Y:S01]  /*0040*/  BSSY B0, `(.L_x_0) ;  /* 0x000000f000007945 */ /* 0x000fe20003800000 */
[--C-:B0-----:R-:W-:Y:S02]  /*0050*/  SHF.R.U32.HI R0, RZ, 0x5, R4.reuse ;  /* 0x00000005ff007819 */ /* 0x101fe40000011604 */
[----:B------:R-:W-:-:S03]  /*0060*/  SHF.R.U32.HI R5, RZ, 0x7, R4 ;  /* 0x00000007ff057819 */ /* 0x000fc60000011604 */
[----:B------:R-:W0:Y:S04]  /*0070*/  SHFL.IDX PT, R2, R0, RZ, 0x1f ;  /* 0x00001fff00027589 */ /* 0x000e2800000e0000 */
[----:B------:R1:W2:Y:S01]  /*0080*/  SHFL.IDX PT, R8, R5, RZ, 0x1f ;  /* 0x00001fff05087589 */ /* 0x0002a200000e0000 */
[----:B0-----:R-:W-:-:S13]  /*0090*/  ISETP.NE.OR P0, PT, R2, RZ, !P0 ;  /* 0x000000ff0200720c */ /* 0x001fda0004705670 */
[----:B-12---:R-:W-:Y:S05]  /*00a0*/  @P0 BRA `(.L_x_1) ;  /* 0x0000000000200947 */ /* 0x006fea0003800000 */
[----:B------:R-:W-:Y:S02]  /*00b0*/  ULDC.64 UR4, c[0x0][0x198] ;  /* 0x0000660000047ab9 */ /* 0x000fe40000000a00 */
[----:B------:R-:W-:Y:S02]  /*00c0*/  UIADD3 UR6, UP0, UR4, 0xf0, URZ ;  /* 0x000000f004067890 */ /* 0x000fe4000ff1e03f */
[----:B------:R-:W-:Y:S02]  /*00d0*/  UIADD3 UR4, UP1, UR4, 0x1f0, URZ ;  /* 0x000001f004047890 */ /* 0x000fe4000ff3e03f */
[----:B------:R-:W-:Y:S02]  /*00e0*/  UIADD3.X UR7, URZ, UR5, URZ, UP0, !UPT ;  /* 0x000000053f077290 */ /* 0x000fe400087fe43f */
[----:B------:R-:W-:-:S07]  /*00f0*/  UIADD3.X UR5, URZ, UR5, URZ, UP1, !UPT ;  /* 0x000000053f057290 */ /* 0x000fce0008ffe43f */
[----:B------:R0:W-:Y:S02]  /*0100*/  UTMACCTL.PF [UR6] ;  /* 0x00000000060079b9 */ /* 0x0001e40008040000 */
[----:B------:R0:W-:Y:S02]  /*0110*/  UTMACCTL.PF [UR4] ;  /* 0x00000000040079b9 */ /* 0x0001e40008040000 */
[----:B0-----:R-:W-:Y:S01]  /*0120*/  NOP ;  /* 0x0000000000007918 */ /* 0x001fe20000000000 */
.L_x_1:
[----:B------:R-:W-:Y:S05]  /*0130*/  BSYNC B0 ;  /* 0x0000000000007941 */ /* 0x000fea0003800000 */
.L_x_0:
[----:B------:R-:W0:Y:S02]  /*0140*/  SHFL.IDX PT, R3, R0, RZ, 0x1f ;  /* 0x00001fff00037589 */ /* 0x000e2400000e0000 */
[----:B0-----:R-:W-:-:S13]  /*0150*/  ISETP.NE.AND P0, PT, R3, RZ, PT ;  /* 0x000000ff0300720c */ /* 0x001fda0003f05270 */
[----:B------:R-:W-:Y:S05]  /*0160*/  @P0 BRA `(.L_x_2) ;  /* 0x0000000000600947 */ /* 0x000fea0003800000 */
[----:B------:R-:W0:Y:S01]  /*0170*/  S2UR UR8, SR_CgaCtaId ;  /* 0x00000000000879c3 */ /* 0x000e220000008800 */
[----:B------:R-:W-:Y:S01]  /*0180*/  UMOV UR4, 0x400 ;  /* 0x0000040000047882 */ /* 0x000fe20000000000 */
[----:B------:R-:W-:Y:S01]  /*0190*/  UMOV UR5, 0x1 ;  /* 0x0000000100057882 */ /* 0x000fe20000000000 */
[----:B------:R-:W-:Y:S01]  /*01a0*/  UMOV UR6, 0x80 ;  /* 0x0000008000067882 */ /* 0x000fe20000000000 */
[----:B------:R-:W-:Y:S01]  /*01b0*/  ELECT P0, URZ, PT ;  /* 0x00000000003f782f */ /* 0x000fe20003800000 */
[----:B------:R-:W-:-:S04]  /*01c0*/  UIADD3 UR6, -UR6, 0x100000, URZ ;  /* 0x0010000006067890 */ /* 0x000fc8000fffe13f */
[----:B------:R-:W-:Y:S02]  /*01d0*/  USHF.L.U32 UR7, UR6, 0xb, URZ ;  /* 0x0000000b06077899 */ /* 0x000fe4000800063f */
[----:B------:R-:W-:Y:S02]  /*01e0*/  USHF.L.U32 UR6, UR6, 0x1, URZ ;  /* 0x0000000106067899 */ /* 0x000fe4000800063f */
[----:B0-----:R-:W-:Y:S02]  /*01f0*/  ULEA UR8, UR8, UR4, 0x18 ;  /* 0x0000000408087291 */ /* 0x001fe4000f8ec03f */
[----:B------:R-:W-:-:S04]  /*0200*/  UIADD3 UR4, -UR5, 0x100000, URZ ;  /* 0x0010000005047890 */ /* 0x000fc8000fffe13f */
[----:B------:R-:W-:Y:S02]  /*0210*/  USHF.L.U32 UR5, UR4, 0xb, URZ ;  /* 0x0000000b04057899 */ /* 0x000fe4000800063f */
[----:B------:R-:W-:Y:S01]  /*0220*/  USHF.L.U32 UR4, UR4, 0x1, URZ ;  /* 0x0000000104047899 */ /* 0x000fe2000800063f */
[----:B------:R-:W0:Y:S11]  /*0230*/  FENCE.VIEW.ASYNC.S ;  /* 0x00000000000073c6 */ /* 0x000e360000000000 */
[----:B0-----:R0:W1:Y:S01]  /*0240*/  SYNCS.EXCH.64 URZ, [UR8], UR4 ;  /* 0x00000004083f75b2 */ /* 0x0010620008000100 */
[----:B------:R0:W2:Y:S01]  /*0250*/  SYNCS.EXCH.64 URZ, [UR8+0x28], UR6 ;  /* 0x00002806083f75b2 */ /* 0x0000a20008000100 */
[----:B------:R0:W3:Y:S01]  /*0260*/  SYNCS.EXCH.64 URZ, [UR8+0x8], UR4 ;  /* 0x00000804083f75b2 */ /* 0x0000e20008000100 */
[----:B------:R0:W4:Y:S01]  /*0270*/  SYNCS.EXCH.64 URZ, [UR8+0x30], UR6 ;  /* 0x00003006083f75b2 */ /* 0x0001220008000100 */
[----:B------:R0:W0:Y:S01]  /*0280*/  SYNCS.EXCH.64 URZ, [UR8+0x10], UR4 ;  /* 0x00001004083f75b2 */ /* 0x0000220008000100 */
[----:B------:R0:W0:Y:S01]  /*0290*/  SYNCS.EXCH.64 URZ, [UR8+0x38], UR6 ;  /* 0x00003806083f75b2 */ /* 0x0000220008000100 */
[----:B------:R0:W0:Y:S01]  /*02a0*/  SYNCS.EXCH.64 URZ, [UR8+0x18], UR4 ;  /* 0x00001804083f75b2 */ /* 0x0000220008000100 */
[----:B------:R0:W0:Y:S01]  /*02b0*/  SYNCS.EXCH.64 URZ, [UR8+0x40], UR6 ;  /* 0x00004006083f75b2 */ /* 0x0000220008000100 */
[----:B------:R0:W0:Y:S01]  /*02c0*/  SYNCS.EXCH.64 URZ, [UR8+0x20], UR4 ;  /* 0x00002004083f75b2 */ /* 0x0000220008000100 */
[----:B------:R0:W0:Y:S01]  /*02d0*/  SYNCS.EXCH.64 URZ, [UR8+0x48], UR6 ;  /* 0x00004806083f75b2 */ /* 0x0000220008000100 */
[----:B------:R-:W-:Y:S01]  /*02e0*/  NOP ;  /* 0x0000000000007918 */ /* 0x000fe20000000000 */
.L_x_2:
[----:B------:R-:W5:Y:S01]  /*02f0*/  SHFL.IDX PT, R6, R0, RZ, 0x1f ;  /* 0x00001fff00067589 */ /* 0x000f6200000e0000 */
[----:B------:R-:W-:Y:S01]  /*0300*/  ELECT P0, URZ, PT ;  /* 0x00000000003f782f */ /* 0x000fe20003800000 */
[----:B------:R-:W-:Y:S01]  /*0310*/  NOP ;  /* 0x0000000000007918 */ /* 0x000fe20000000000 */
[----:B------:R-:W-:Y:S01]  /*0320*/  ELECT P1, URZ, PT ;  /* 0x00000000003f782f */ /* 0x000fe20003820000 */
[----:B------:R-:W1:Y:S01]  /*0330*/  SHFL.IDX PT, R3, R0, RZ, 0x1f ;  /* 0x00001fff00037589 */ /* 0x000e6200000e0000 */
[----:B0-----:R-:W-:Y:S01]  /*0340*/  UMOV UR4, 0x20 ;  /* 0x0000002000047882 */ /* 0x001fe20000000000 */
[----:B------:R-:W-:Y:S01]  /*0350*/  UMOV UR11, 0x80 ;  /* 0x00000080000b7882 */ /* 0x000fe20000000000 */
[----:B------:R-:W-:Y:S01]  /*0360*/  NOP ;  /* 0x0000000000007918 */ /* 0x000fe20000000000 */
[C---:B------:R-:W-:Y:S01]  /*0370*/  VIADD R33, R8.reuse, 0xffffffff ;  /* 0xffffffff08217836 */ /* 0x040fe20000000000 */
[----:B------:R-:W0:Y:S01]  /*0380*/  SHFL.IDX PT, R5, R5, RZ, 0x1f ;  /* 0x00001fff05057589 */ /* 0x000e2200000e0000 */
[----:B------:R-:W-:Y:S01]  /*0390*/  ULDC.64 UR36, c[0x0][0x208] ;  /* 0x0000820000247ab9 */ /* 0x000fe20000000a00 */
[----:B------:R-:W-:-:S02]  /*03a0*/  ISETP.NE.AND P2, PT, R8, RZ, PT ;  /* 0x000000ff0800720c */ /* 0x000fc40003f45270 */
[----:B------:R-:W-:Y:S02]  /*03b0*/  ISETP.GE.U32.AND P3, PT, R33, 0x2, PT ;  /* 0x000000022100780c */ /* 0x000fe40003f66070 */
[----:B-----5:R-:W-:Y:S02]  /*03c0*/  ISETP.NE.OR P0, PT, R6, RZ, !P0 ;  /* 0x000000ff0600720c */ /* 0x020fe40004705670 */
[----:B-1----:R-:W-:Y:S02]  /*03d0*/  ISETP.NE.OR P1, PT, R3, RZ, !P1 ;  /* 0x000000ff0300720c */ /* 0x002fe40004f25670 */
[----:B------:R-:W-:-:S04]  /*03e0*/  SHF.R.S32.HI R3, RZ, 0x1f, R2 ;  /* 0x0000001fff037819 */ /* 0x000fc80000011402 */
[----:B------:R-:W-:-:S05]  /*03f0*/  LEA.HI R3, R3, R2, RZ, 0x2 ;  /* 0x0000000203037211 */ /* 0x000fca00078f10ff */
[----:B------:R-:W-:Y:S01]  /*0400*/  VOTEU.ALL UP0, P0 ;  /* 0x00000000003f7886 */ /* 0x000fe20000000000 */
[----:B------:R-:W-:Y:S01]  /*0410*/  LOP3.LUT R3, R3, 0xfffffffc, RZ, 0xc0, !PT ;  /* 0xfffffffc03037812 */ /* 0x000fe200078ec0ff */
[----:B------:R-:W-:-:S03]  /*0420*/  VOTEU.ALL UP1, P1 ;  /* 0x00000000003f7886 */ /* 0x000fc60000820000 */
[----:B------:R-:W1:Y:S01]  /*0430*/  @!UP0 S2UR UR7, SR_CgaCtaId ;  /* 0x00000000000789c3 */ /* 0x000e620000008800 */
[----:B------:R-:W-:Y:S01]  /*0440*/  @!UP0 UMOV UR6, 0x400 ;  /* 0x0000040000068882 */ /* 0x000fe20000000000 */
[----:B------:R-:W-:-:S04]  /*0450*/  @!UP0 UIADD3 UR4, -UR4, 0x100000, URZ ;  /* 0x0010000004048890 */ /* 0x000fc8000fffe13f */
[----:B------:R-:W-:Y:S02]  /*0460*/  @!UP0 USHF.L.U32 UR5, UR4, 0xb, URZ ;  /* 0x0000000b04058899 */ /* 0x000fe4000800063f */
[----:B------:R-:W-:Y:S01]  /*0470*/  @!UP0 USHF.L.U32 UR4, UR4, 0x1, URZ ;  /* 0x0000000104048899 */ /* 0x000fe2000800063f */
[----:B------:R-:W-:Y:S01]  /*0480*/  IMAD.IADD R0, R2, 0x1, -R3 ;  /* 0x0000000102007824 */ /* 0x000fe200078e0a03 */
[----:B------:R-:W-:Y:S01]  /*0490*/  @!UP1 UMOV UR9, 0x400 ;  /* 0x0000040000099882 */ /* 0x000fe20000000000 */
[----:B------:R-:W-:Y:S01]  /*04a0*/  VOTEU.ALL UP2, P1 ;  /* 0x00000000003f7886 */ /* 0x000fe20000840000 */
[----:B------:R-:W-:Y:S01]  /*04b0*/  VOTEU.ALL UP3, P1 ;  /* 0x00000000003f7886 */ /* 0x000fe20000860000 */
[----:B------:R-:W-:Y:S01]  /*04c0*/  VOTEU.ALL UP4, P1 ;  /* 0x00000000003f7886 */ /* 0x000fe20000880000 */
[----:B------:R-:W5:Y:S01]  /*04d0*/  @!UP1 S2UR UR10, SR_CgaCtaId ;  /* 0x00000000000a99c3 */ /* 0x000f620000008800 */
[----:B------:R-:W-:Y:S01]  /*04e0*/  VOTEU.ALL UP5, P1 ;  /* 0x00000000003f7886 */ /* 0x000fe200008a0000 */
[----:B------:R-:W-:-:S04]  /*04f0*/  SHF.R.S32.HI R3, RZ, 0x1f, R4 ;  /* 0x0000001fff037819 */ /* 0x000fc80000011404 */
[----:B------:R-:W-:-:S04]  /*0500*/  LEA.HI R3, R3, R4, RZ, 0x7 ;  /* 0x0000000403037211 */ /* 0x000fc800078f38ff */
[----:B------:R-:W-:-:S05]  /*0510*/  LOP3.LUT R3, R3, 0xffffff80, RZ, 0xc0, !PT ;  /* 0xffffff8003037812 */ /* 0x000fca00078ec0ff */
[----:B------:R-:W-:Y:S01]  /*0520*/  IMAD.IADD R3, R4, 0x1, -R3 ;  /* 0x0000000104037824 */ /* 0x000fe200078e0a03 */
[----:B-1----:R-:W-:Y:S02]  /*0530*/  @!UP0 ULEA UR8, UR7, UR6, 0x18 ;  /* 0x0000000607088291 */ /* 0x002fe4000f8ec03f */
[----:B------:R-:W-:-:S04]  /*0540*/  @!UP1 UIADD3 UR6, -UR11, 0x100000, URZ ;  /* 0x001000000b069890 */ /* 0x000fc8000fffe13f */
[----:B------:R-:W-:Y:S02]  /*0550*/  @!UP1 USHF.L.U32 UR7, UR6, 0xb, URZ ;  /* 0x0000000b06079899 */ /* 0x000fe4000800063f */
[----:B------:R-:W-:Y:S01]  /*0560*/  @!UP1 USHF.L.U32 UR6, UR6, 0x1, URZ ;  /* 0x0000000106069899 */ /* 0x000fe2000800063f */
[----:B------:R-:W-:Y:S01]  /*0570*/  VOTEU.ALL UP0, P0 ;  /* 0x00000000003f7886 */ /* 0x000fe20000000000 */
[----:B-----5:R-:W-:Y:S01]  /*0580*/  @!UP1 ULEA UR9, UR10, UR9, 0x18 ;  /* 0x000000090a099291 */ /* 0x020fe2000f8ec03f */
[----:B------:R-:W-:Y:S02]  /*0590*/  VOTEU.ALL UP1, P0 ;  /* 0x00000000003f7886 */ /* 0x000fe40000020000 */
[----:B------:R-:W-:Y:S01]  /*05a0*/  ULDC.64 UR10, c[0x0][0x598] ;  /* 0x00016600000a7ab9 */ /* 0x000fe20000000a00 */
[----:B------:R-:W-:Y:S01]  /*05b0*/  ISETP.NE.AND P0, PT, R0, 0x3, PT ;  /* 0x000000030000780c */ /* 0x000fe20003f05270 */
[----:B------:R-:W1:Y:S02]  /*05c0*/  FENCE.VIEW.ASYNC.S ;  /* 0x00000000000073c6 */ /* 0x000e640000000000 */
[----:B-1----:R1:W2:Y:S01]  /*05d0*/  @!UP0 SYNCS.EXCH.64 URZ, [UR8+0x80], UR4 ;  /* 0x00008004083f85b2 */ /* 0x0022a20008000100 */
[----:B------:R-:W-:-:S02]  /*05e0*/  ISETP.NE.U32.AND P1, PT, RZ, UR10, PT ;  /* 0x0000000aff007c0c */ /* 0x000fc4000bf25070 */
[----:B------:R-:W-:Y:S02]  /*05f0*/  ISETP.EQ.OR P0, PT, R0, RZ, !P0 ;  /* 0x000000ff0000720c */ /* 0x000fe40004702670 */
[----:B------:R-:W-:Y:S02]  /*0600*/  ISETP.NE.AND.EX P1, PT, RZ, UR11, PT, P1 ;  /* 0x0000000bff007c0c */ /* 0x000fe4000bf25310 */
[----:B------:R-:W-:-:S04]  /*0610*/  ISETP.EQ.AND P0, PT, R8, RZ, P0 ;  /* 0x000000ff0800720c */ /* 0x000fc80000702270 */
[----:B------:R-:W-:-:S04]  /*0620*/  SEL R16, RZ, 0x1, !P0 ;  /* 0x00000001ff107807 */ /* 0x000fc80004000000 */
[----:B------:R-:W-:Y:S01]  /*0630*/  SEL R16, R16, 0x2, P3 ;  /* 0x0000000210107807 */ /* 0x000fe20001800000 */
[----:B------:R1:W2:Y:S01]  /*0640*/  @!UP1 SYNCS.EXCH.64 URZ, [UR8+0x88], UR4 ;  /* 0x00008804083f95b2 */ /* 0x0002a20008000100 */
[----:B------:R-:W-:Y:S01]  /*0650*/  NOP ;  /* 0x0000000000007918 */ /* 0x000fe20000000000 */
[----:B------:R1:W2:Y:S01]  /*0660*/  @!UP2 SYNCS.EXCH.64 URZ, [UR9+0x60], UR6 ;  /* 0x00006006093fa5b2 */ /* 0x0002a20008000100 */
[----:B------:R1:W2:Y:S01]  /*0670*/  @!UP3 SYNCS.EXCH.64 URZ, [UR9+0x68], UR6 ;  /* 0x00006806093fb5b2 */ /* 0x0002a20008000100 */
[----:B------:R1:W2:Y:S01]  /*0680*/  @!UP4 SYNCS.EXCH.64 URZ, [UR9+0x70], UR6 ;  /* 0x00007006093fc5b2 */ /* 0x0002a20008000100 */
[----:B------:R1:W2:Y:S01]  /*0690*/  @!UP5 SYNCS.EXCH.64 URZ, [UR9+0x78], UR6 ;  /* 0x00007806093fd5b2 */ /* 0x0002a20008000100 */
[----:B------:R-:W-:Y:S01]  /*06a0*/  NOP ;  /* 0x0000000000007918 */ /* 0x000fe20000000000 */
[----:B--234-:R-:W-:Y:S06]  /*06b0*/  BAR.SYNC.DEFER_BLOCKING 0x0 ;  /* 0x0000000000007b1d */ /* 0x01cfec0000010000 */
[----:B01----:R-:W-:Y:S05]  /*06c0*/  @!P1 BRA `(.L_x_3) ;  /* 0x00000000001c9947 */ /* 0x003fea0003800000 */
[----:B------:R-:W0:Y:S02]  /*06d0*/  LDC.64 R6, c[0x0][0x598] ;  /* 0x00016600ff067b82 */ /* 0x000e240000000a00 */
[----:B0-----:R-:W2:Y:S02]  /*06e0*/  LDG.E.64 R6, desc[UR36][R6.64] ;  /* 0x0000002406067981 */ /* 0x001ea4000c1e1b00 */
[----:B--2---:R-:W-:-:S04]  /*06f0*/  ISETP.NE.U32.AND P0, PT, R6, RZ, PT ;  /* 0x000000ff0600720c */ /* 0x004fc80003f05070 */
[----:B------:R-:W-:-:S13]  /*0700*/  ISETP.NE.AND.EX P0, PT, R7, RZ, PT, P0 ;  /* 0x000000ff0700720c */ /* 0x000fda0003f05300 */
[----:B------:R-:W-:Y:S05]  /*0710*/  @!P0 BRA `(.L_x_3) ;  /* 0x0000000000088947 */ /* 0x000fea0003800000 */
[----:B------:R1:W5:Y:S01]  /*0720*/  LD.E R153, desc[UR36][R6.64] ;  /* 0x0000002406997980 */ /* 0x000362000c101900 */
[----:B------:R-:W-:Y:S05]  /*0730*/  BRA `(.L_x_4) ;  /* 0x0000000000247947 */ /* 0x000fea0003800000 */
.L_x_3:
[----:B------:R-:W-:Y:S02]  /*0740*/  ULDC.64 UR4, c[0x0][0x588] ;  /* 0x0001620000047ab9 */ /* 0x000fe40000000a00 */
[----:B------:R-:W-:-:S04]  /*0750*/  ISETP.NE.U32.AND P0, PT, RZ, UR4, PT ;  /* 0x00000004ff007c0c */ /* 0x000fc8000bf05070 */
[----:B------:R-:W-:-:S13]  /*0760*/  ISETP.NE.AND.EX P0, PT, RZ, UR5, PT, P0 ;  /* 0x00000005ff007c0c */ /* 0x000fda000bf05300 */
[----:B------:R-:W-:Y:S05]  /*0770*/  @!P0 BRA `(.L_x_5) ;  /* 0x00000000000c8947 */ /* 0x000fea0003800000 */
[----:B------:R-:W0:Y:S02]  /*0780*/  LDC.64 R6, c[0x0][0x588] ;  /* 0x00016200ff067b82 */ /* 0x000e240000000a00 */
[----:B0-----:R0:W5:Y:S01]  /*0790*/  LDG.E R153, desc[UR36][R6.64] ;  /* 0x0000002406997981 */ /* 0x001162000c1e1900 */
[----:B------:R-:W-:Y:S05]  /*07a0*/  BRA `(.L_x_4) ;  /* 0x0000000000087947 */ /* 0x000fea0003800000 */
.L_x_5:
[----:B------:R-:W-:Y:S02]  /*07b0*/  ULDC UR4, c[0x0][0x580] ;  /* 0x0001600000047ab9 */ /* 0x000fe40000000800 */
[----:B------:R-:W-:-:S07]  /*07c0*/  IMAD.U32 R153, RZ, RZ, UR4 ;  /* 0x00000004ff997e24 */ /* 0x000fce000f8e00ff */
.L_x_4:
[----:B------:R-:W-:Y:S02]  /*07d0*/  ULDC.64 UR4, c[0x0][0x5a0] ;  /* 0x0001680000047ab9 */ /* 0x000fe40000000a00 */
[----:B------:R-:W-:-:S04]  /*07e0*/  ISETP.NE.U32.AND P0, PT, RZ, UR4, PT ;  /* 0x00000004ff007c0c */ /* 0x000fc8000bf05070 */
[----:B------:R-:W-:-:S13]  /*07f0*/  ISETP.NE.AND.EX P0, PT, RZ, UR5, PT, P0 ;  /* 0x00000005ff007c0c */ /* 0x000fda000bf05300 */
[----:B------:R-:W-:Y:S05]  /*0800*/  @!P0 BRA `(.L_x_6) ;  /* 0x00000000001c8947 */ /* 0x000fea0003800000 */
[----:B01----:R-:W0:Y:S02]  /*0810*/  LDC.64 R6, c[0x0][0x5a0] ;  /* 0x00016800ff067b82 */ /* 0x003e240000000a00 */
[----:B0-----:R-:W2:Y:S02]  /*0820*/  LDG.E.64 R6, desc[UR36][R6.64] ;  /* 0x0000002406067981 */ /* 0x001ea4000c1e1b00 */
[----:B--2---:R-:W-:-:S04]  /*0830*/  ISETP.NE.U32.AND P0, PT, R6, RZ, PT ;  /* 0x000000ff0600720c */ /* 0x004fc80003f05070 */
[----:B------:R-:W-:-:S13]  /*0840*/  ISETP.NE.AND.EX P0, PT, R7, RZ, PT, P0 ;  /* 0x000000ff0700720c */ /* 0x000fda0003f05300 */
[----:B------:R-:W-:Y:S05]  /*0850*/  @!P0 BRA `(.L_x_6) ;  /* 0x0000000000088947 */ /* 0x000fea0003800000 */
[----:B------:R3:W5:Y:S01]  /*0860*/  LD.E R152, desc[UR36][R6.64] ;  /* 0x0000002406987980 */ /* 0x000762000c101900 */
[----:B------:R-:W-:Y:S05]  /*0870*/  BRA `(.L_x_7) ;  /* 0x0000000000247947 */ /* 0x000fea0003800000 */
.L_x_6:
[----:B------:R-:W-:Y:S02]  /*0880*/  ULDC.64 UR4, c[0x0][0x590] ;  /* 0x0001640000047ab9 */ /* 0x000fe40000000a00 */
[----:B------:R-:W-:-:S04]  /*0890*/  ISETP.NE.U32.AND P0, PT, RZ, UR4, PT ;  /* 0x00000004ff007c0c */ /* 0x000fc8000bf05070 */
[----:B------:R-:W-:-:S13]  /*08a0*/  ISETP.NE.AND.EX P0, PT, RZ, UR5, PT, P0 ;  /* 0x00000005ff007c0c */ /* 0x000fda000bf05300 */
[----:B------:R-:W-:Y:S05]  /*08b0*/  @!P0 BRA `(.L_x_8) ;  /* 0x00000000000c8947 */ /* 0x000fea0003800000 */
[----:B01----:R-:W0:Y:S02]  /*08c0*/  LDC.64 R6, c[0x0][0x590] ;  /* 0x00016400ff067b82 */ /* 0x003e240000000a00 */
[----:B0-----:R2:W5:Y:S01]  /*08d0*/  LDG.E R152, desc[UR36][R6.64] ;  /* 0x0000002406987981 */ /* 0x001562000c1e1900 */
[----:B------:R-:W-:Y:S05]  /*08e0*/  BRA `(.L_x_7) ;  /* 0x0000000000087947 */ /* 0x000fea0003800000 */
.L_x_8:
[----:B------:R-:W-:Y:S02]  /*08f0*/  ULDC UR4, c[0x0][0x584] ;  /* 0x0001610000047ab9 */ /* 0x000fe40000000800 */
[----:B------:R-:W-:-:S07]  /*0900*/  IMAD.U32 R152, RZ, RZ, UR4 ;  /* 0x00000004ff987e24 */ /* 0x000fce000f8e00ff */
.L_x_7:
[----:B------:R-:W4:Y:S01]  /*0910*/  LDC R2, c[0x0][0x65c] ;  /* 0x00019700ff027b82 */ /* 0x000f220000000800 */
[----:B------:R-:W4:Y:S01]  /*0920*/  S2R R14, SR_CTAID.Y ;  /* 0x00000000000e7919 */ /* 0x000f220000002600 */
[----:B------:R-:W-:Y:S01]  /*0930*/  ULDC UR6, c[0x0][0x28c] ;  /* 0x0000a30000067ab9 */ /* 0x000fe20000000800 */
[----:B------:R-:W-:Y:S01]  /*0940*/  ISETP.NE.AND P0, PT, R8, 0x2, PT ;  /* 0x000000020800780c */ /* 0x000fe20003f05270 */
[----:B------:R-:W-:Y:S01]  /*0950*/  UIADD3 UR6, UR6, 0x1f, URZ ;  /* 0x0000001f06067890 */ /* 0x000fe2000fffe03f */
[----:B0123--:R-:W0:Y:S01]  /*0960*/  S2R R6, SR_CTAID.X ;  /* 0x0000000000067919 */ /* 0x00fe220000002500 */
[----:B------:R-:W-:Y:S01]  /*0970*/  IMAD.MOV.U32 R7, RZ, RZ, RZ ;  /* 0x000000ffff077224 */ /* 0x000fe200078e00ff */
[----:B------:R-:W-:Y:S01]  /*0980*/  UMOV UR38, URZ ;  /* 0x0000003f00267c82 */ /* 0x000fe20008000000 */
[----:B------:R-:W-:Y:S01]  /*0990*/  USHF.R.S32.HI UR7, URZ, 0x1f, UR6 ;  /* 0x0000001f3f077899 */ /* 0x000fe20008011406 */
[----:B------:R-:W-:Y:S01]  /*09a0*/  UMOV UR39, URZ ;  /* 0x0000003f00277c82 */ /* 0x000fe20008000000 */
[----:B------:R-:W-:-:S02]  /*09b0*/  ULDC.64 UR8, c[0x0][0x650] ;  /* 0x0001940000087ab9 */ /* 0x000fc40000000a00 */
[----:B------:R-:W-:-:S04]  /*09c0*/  ULEA.HI UR7, UR7, UR6, URZ, 0x5 ;  /* 0x0000000607077291 */ /* 0x000fc8000f8f283f */
[----:B------:R-:W-:Y:S01]  /*09d0*/  USHF.R.S32.HI UR40, URZ, 0x5, UR7 ;  /* 0x000000053f287899 */ /* 0x000fe20008011407 */
[----:B----4-:R-:W-:-:S13]  /*09e0*/  ISETP.NE.AND P1, PT, R2, 0x1, PT ;  /* 0x000000010200780c */ /* 0x010fda0003f25270 */
[----:B------:R-:W0:Y:S01]  /*09f0*/  @P1 LDC R19, c[0x0][0x10] ;  /* 0x00000400ff131b82 */ /* 0x000e220000000800 */
[----:B------:R-:W-:Y:S02]  /*0a00*/  @P1 IMAD.MOV.U32 R8, RZ, RZ, R14 ;  /* 0x000000ffff081224 */ /* 0x000fe400078e000e */
[----:B------:R-:W-:Y:S02]  /*0a10*/  @P1 IMAD.MOV.U32 R9, RZ, RZ, RZ ;  /* 0x000000ffff091224 */ /* 0x000fe400078e00ff */
[----:B------:R-:W-:-:S03]  /*0a20*/  @P1 IMAD.MOV.U32 R17, RZ, RZ, RZ ;  /* 0x000000ffff111224 */ /* 0x000fc600078e00ff */
[----:B------:R-:W1:Y:S01]  /*0a30*/  @!P1 LDC R11, c[0x0][0xc] ;  /* 0x00000300ff0b9b82 */ /* 0x000e620000000800 */
[----:B------:R-:W-:Y:S01]  /*0a40*/  ULDC UR4, c[0x0][0xc] ;  /* 0x0000030000047ab9 */ /* 0x000fe20000000800 */
[----:B------:R-:W-:Y:S02]  /*0a50*/  ULDC UR5, c[0x0][0x10] ;  /* 0x0000040000057ab9 */ /* 0x000fe40000000800 */
[----:B------:R-:W-:-:S04]  /*0a60*/  UIMAD.WIDE.U32 UR4, UR4, UR5, URZ ;  /* 0x00000005040472a5 */ /* 0x000fc8000f8e003f */
[----:B------:R-:W2:Y:S01]  /*0a70*/  LDC R2, c[0x0][0x14] ;  /* 0x00000500ff027b82 */ /* 0x000ea20000000800 */
[----:B0-----:R-:W-:-:S04]  /*0a80*/  @P1 IMAD.WIDE.U32 R18, R6, R19, R8 ;  /* 0x0000001306121225 */ /* 0x001fc800078e0008 */
[----:B------:R-:W-:Y:S02]  /*0a90*/  @P1 IMAD.IADD R17, R19, 0x1, R17 ;  /* 0x0000000113111824 */ /* 0x000fe400078e0211 */
[----:B-1----:R-:W-:-:S04]  /*0aa0*/  @!P1 IMAD.WIDE.U32 R8, R11, R14, R6 ;  /* 0x0000000e0b089225 */ /* 0x002fc800078e0006 */
[----:B------:R-:W-:Y:S02]  /*0ab0*/  @!P1 IMAD.MOV.U32 R18, RZ, RZ, R8 ;  /* 0x000000ffff129224 */ /* 0x000fe400078e0008 */
[----:B------:R-:W-:Y:S02]  /*0ac0*/  @!P1 IMAD.MOV.U32 R17, RZ, RZ, R9 ;  /* 0x000000ffff119224 */ /* 0x000fe400078e0009 */
[----:B--2---:R-:W-:-:S04]  /*0ad0*/  IMAD.WIDE.U32 R12, R2, UR4, RZ ;  /* 0x00000004020c7c25 */ /* 0x004fc8000f8e00ff */
[----:B------:R-:W-:Y:S01]  /*0ae0*/  IMAD R23, R2, UR5, RZ ;  /* 0x0000000502177c24 */ /* 0x000fe2000f8e02ff */
[----:B------:R0:W-:Y:S03]  /*0af0*/  STL.64 [R1], R12 ;  /* 0x0000000c01007387 */ /* 0x0001e60000100a00 */
[----:B------:R-:W-:Y:S01]  /*0b00*/  IMAD.IADD R23, R13, 0x1, R23 ;  /* 0x000000010d177824 */ /* 0x000fe200078e0217 */
[----:B------:R-:W-:Y:S06]  /*0b10*/  @P0 BRA `(.L_x_9) ;  /* 0x0000000000200947 */ /* 0x000fec0003800000 */
[----:B------:R-:W-:Y:S01]  /*0b20*/  UISETP.GE.U32.AND UP0, UPT, UR40, 0x5, UPT ;  /* 0x000000052800788c */ /* 0x000fe2000bf06070 */
[----:B------:R-:W-:Y:S01]  /*0b30*/  IADD3 R18, P0, R18, R12, RZ ;  /* 0x0000000c12127210 */ /* 0x000fe20007f1e0ff */
[----:B------:R-:W-:Y:S01]  /*0b40*/  UIMAD.WIDE.U32 UR4, UR40, -0x33333333, URZ ;  /* 0xcccccccd280478a5 */ /* 0x000fe2000f8e003f */
[----:B------:R-:W-:-:S03]  /*0b50*/  UMOV UR39, URZ ;  /* 0x0000003f00277c82 */ /* 0x000fc60008000000 */
[----:B------:R-:W-:Y:S01]  /*0b60*/  USHF.R.U32.HI UR4, URZ, 0x2, UR5 ;  /* 0x000000023f047899 */ /* 0x000fe20008011605 */
[----:B------:R-:W-:-:S03]  /*0b70*/  IMAD.X R17, R23, 0x1, R17, P0 ;  /* 0x0000000117117824 */ /* 0x000fc600000e0611 */
[----:B------:R-:W-:Y:S02]  /*0b80*/  UIMAD UR38, UR4, -0x5, UR40 ;  /* 0xfffffffb042678a4 */ /* 0x000fe4000f8e0228 */
[----:B------:R-:W-:-:S12]  /*0b90*/  @UP0 ULOP3.LUT UR39, UR4, 0x1, URZ, 0xc0, !UPT ;  /* 0x0000000104270892 */ /* 0x000fd8000f8ec03f */
.L_x_9:
[----:B------:R-:W-:Y:S01]  /*0ba0*/  ISETP.GE.U32.AND P0, PT, R18, UR8, PT ;  /* 0x0000000812007c0c */ /* 0x000fe2000bf06070 */
[----:B------:R-:W-:Y:S01]  /*0bb0*/  IMAD.MOV.U32 R19, RZ, RZ, -0x1 ;  /* 0xffffffffff137424 */ /* 0x000fe200078e00ff */
[----:B------:R-:W-:Y:S01]  /*0bc0*/  PRMT R8, RZ, 0x7610, R8 ;  /* 0x00007610ff087816 */ /* 0x000fe20000000008 */
[----:B------:R-:W-:Y:S01]  /*0bd0*/  IMAD.MOV.U32 R22, RZ, RZ, -0x1 ;  /* 0xffffffffff167424 */ /* 0x000fe200078e00ff */
[----:B------:R-:W-:Y:S01]  /*0be0*/  ISETP.GE.U32.AND.EX P0, PT, R17, UR9, PT, P0 ;  /* 0x0000000911007c0c */ /* 0x000fe2000bf06100 */
[----:B------:R-:W-:-:S12]  /*0bf0*/  IMAD.MOV.U32 R2, RZ, RZ, -0x1 ;  /* 0xffffffffff027424 */ /* 0x000fd800078e00ff */
[----:B------:R-:W-:Y:S05]  /*0c00*/  @P0 BRA `(.L_x_10) ;  /* 0x00000004005c0947 */ /* 0x000fea0003800000 */
[----:B------:R-:W1:Y:S01]  /*0c10*/  LDC.64 R20, c[0x0][0x628] ;  /* 0x00018a00ff147b82 */ /* 0x000e620000000a00 */
[----:B------:R-:W-:Y:S02]  /*0c20*/  IMAD.MOV.U32 R8, RZ, RZ, R18 ;  /* 0x000000ffff087224 */ /* 0x000fe400078e0012 */
[----:B------:R-:W-:-:S05]  /*0c30*/  IMAD.MOV.U32 R9, RZ, RZ, R17 ;  /* 0x000000ffff097224 */ /* 0x000fca00078e0011 */
[----:B------:R-:W2:Y:S08]  /*0c40*/  LDC R2, c[0x0][0x630] ;  /* 0x00018c00ff027b82 */ /* 0x000eb00000000800 */
[----:B------:R-:W3:Y:S01]  /*0c50*/  LDC.64 R24, c[0x0][0x620] ;  /* 0x00018800ff187b82 */ /* 0x000ee20000000a00 */
[----:B-1----:R-:W-:-:S04]  /*0c60*/  ISETP.NE.U32.AND P0, PT, R20, RZ, PT ;  /* 0x000000ff1400720c */ /* 0x002fc80003f05070 */
[----:B------:R-:W-:-:S13]  /*0c70*/  ISETP.NE.AND.EX P0, PT, R21, RZ, PT, P0 ;  /* 0x000000ff1500720c */ /* 0x000fda0003f05300 */
[----:B--23--:R-:W-:Y:S05]  /*0c80*/  @!P0 BRA `(.L_x_11) ;  /* 0x0000000000288947 */ /* 0x00cfea0003800000 */
[----:B0-----:R-:W0:Y:S02]  /*0c90*/  LDC R13, c[0x0][0x634] ;  /* 0x00018d00ff0d7b82 */ /* 0x001e240000000800 */
[----:B0-----:R-:W-:-:S05]  /*0ca0*/  IADD3 R13, P0, R18, R13, RZ ;  /* 0x0000000d120d7210 */ /* 0x001fca0007f1e0ff */
[----:B------:R-:W-:-:S04]  /*0cb0*/  IMAD.X R15, RZ, RZ, R17, P0 ;  /* 0x000000ffff0f7224 */ /* 0x000fc800000e0611 */
[----:B------:R-:W-:-:S04]  /*0cc0*/  IMAD.WIDE.U32 R8, R15, R20, RZ ;  /* 0x000000140f087225 */ /* 0x000fc800078e00ff */
[----:B------:R-:W-:-:S04]  /*0cd0*/  IMAD.WIDE.U32 R10, P0, R13, R21, R8 ;  /* 0x000000150d0a7225 */ /* 0x000fc80007800008 */
[----:B------:R-:W-:-:S04]  /*0ce0*/  IMAD.WIDE.U32 R8, R13, R20, RZ ;  /* 0x000000140d087225 */ /* 0x000fc800078e00ff */
[----:B------:R-:W-:Y:S01]  /*0cf0*/  IMAD.X R13, RZ, RZ, RZ, P0 ;  /* 0x000000ffff0d7224 */ /* 0x000fe200000e06ff */
[----:B------:R-:W-:Y:S01]  /*0d00*/  IADD3 RZ, P0, R9, R10, RZ ;  /* 0x0000000a09ff7210 */ /* 0x000fe20007f1e0ff */
[----:B------:R-:W-:-:S04]  /*0d10*/  IMAD.MOV.U32 R12, RZ, RZ, R11 ;  /* 0x000000ffff0c7224 */ /* 0x000fc800078e000b */
[----:B------:R-:W-:-:S08]  /*0d20*/  IMAD.WIDE.U32.X R8, R15, R21, R12, P0 ;  /* 0x000000150f087225 */ /* 0x000fd000000e040c */
.L_x_11:
[-CC-:B------:R-:W-:Y:S01]  /*0d30*/  SHF.R.U64 R31, R8, R2.reuse, R9.reuse ;  /* 0x00000002081f7219 */ /* 0x180fe20000001209 */
[----:B0-----:R-:W0:Y:S01]  /*0d40*/  LDC R12, c[0x0][0x618] ;  /* 0x00018600ff0c7b82 */ /* 0x001e220000000800 */
[----:B------:R-:W-:Y:S01]  /*0d50*/  SHF.R.U32.HI R7, RZ, R2, R9 ;  /* 0x00000002ff077219 */ /* 0x000fe20000011609 */
[----:B------:R-:W-:Y:S01]  /*0d60*/  ULDC UR4, c[0x0][0x150] ;  /* 0x0000540000047ab9 */ /* 0x000fe20000000800 */
[----:B------:R-:W-:Y:S01]  /*0d70*/  IADD3 R11, P0, RZ, -R31, RZ ;  /* 0x8000001fff0b7210 */ /* 0x000fe20007f1e0ff */
[----:B------:R-:W-:Y:S01]  /*0d80*/  IMAD.MOV.U32 R19, RZ, RZ, R17 ;  /* 0x000000ffff137224 */ /* 0x000fe200078e0011 */
[----:B------:R-:W-:-:S03]  /*0d90*/  I2FP.F32.U32 R2, R6 ;  /* 0x0000000600027245 */ /* 0x000fc60000201000 */
[----:B------:R-:W1:Y:S01]  /*0da0*/  LDC.64 R26, c[0x0][0x640] ;  /* 0x00019000ff1a7b82 */ /* 0x000e620000000a00 */
[----:B------:R-:W-:Y:S02]  /*0db0*/  IMAD.X R13, RZ, RZ, ~R7, P0 ;  /* 0x000000ffff0d7224 */ /* 0x000fe400000e0e07 */
[----:B------:R-:W-:Y:S01]  /*0dc0*/  FMUL R2, R2, UR4 ;  /* 0x0000000402027c20 */ /* 0x000fe20008400000 */
[----:B------:R-:W-:Y:S01]  /*0dd0*/  IMAD.WIDE.U32 R8, R11, R24, R18 ;  /* 0x000000180b087225 */ /* 0x000fe200078e0012 */
[----:B------:R-:W-:-:S03]  /*0de0*/  ULDC UR4, c[0x0][0x154] ;  /* 0x0000550000047ab9 */ /* 0x000fc60000000800 */
[----:B------:R-:W-:Y:S01]  /*0df0*/  IMAD R10, R13, R24, RZ ;  /* 0x000000180d0a7224 */ /* 0x000fe200078e02ff */
[----:B------:R-:W2:Y:S01]  /*0e00*/  LDC R7, c[0x0][0x144] ;  /* 0x00005100ff077b82 */ /* 0x000ea20000000800 */
[----:B------:R-:W3:Y:S02]  /*0e10*/  F2I.U32.TRUNC.NTZ R2, R2 ;  /* 0x0000000200027305 */ /* 0x000ee4000020f000 */
[----:B------:R-:W-:-:S04]  /*0e20*/  IMAD R11, R11, R25, R10 ;  /* 0x000000190b0b7224 */ /* 0x000fc800078e020a */
[----:B------:R-:W-:Y:S01]  /*0e30*/  IMAD.IADD R9, R9, 0x1, R11 ;  /* 0x0000000109097824 */ /* 0x000fe200078e020b */
[----:B------:R-:W4:Y:S01]  /*0e40*/  LDC R22, c[0x0][0x608] ;  /* 0x00018200ff167b82 */ /* 0x000f220000000800 */
[----:B------:R-:W-:-:S03]  /*0e50*/  IMAD.MOV.U32 R11, RZ, RZ, -0x1 ;  /* 0xffffffffff0b7424 */ /* 0x000fc600078e00ff */
[--C-:B0-----:R-:W-:Y:S02]  /*0e60*/  SHF.R.U64 R20, R8, R12, R9.reuse ;  /* 0x0000000c08147219 */ /* 0x101fe40000001209 */
[----:B------:R-:W-:Y:S02]  /*0e70*/  I2FP.F32.U32 R8, R14 ;  /* 0x0000000e00087245 */ /* 0x000fe40000201000 */
[----:B------:R-:W0:Y:S01]  /*0e80*/  LDC R24, c[0x0][0x658] ;  /* 0x00019600ff187b82 */ /* 0x000e220000000800 */
[----:B-1----:R-:W-:Y:S01]  /*0e90*/  ISETP.NE.U32.AND P0, PT, R26, RZ, PT ;  /* 0x000000ff1a00720c */ /* 0x002fe20003f05070 */
[----:B---3--:R-:W-:Y:S02]  /*0ea0*/  IMAD.MOV R10, RZ, RZ, -R2 ;  /* 0x000000ffff0a7224 */ /* 0x008fe400078e0a02 */
[----:B------:R-:W-:Y:S01]  /*0eb0*/  FMUL R8, R8, UR4 ;  /* 0x0000000408087c20 */ /* 0x000fe20008400000 */
[----:B------:R-:W-:Y:S02]  /*0ec0*/  SHF.R.U32.HI R9, RZ, R12, R9 ;  /* 0x0000000cff097219 */ /* 0x000fe40000011609 */
[----:B------:R-:W-:Y:S01]  /*0ed0*/  ISETP.NE.AND.EX P0, PT, R27, RZ, PT, P0 ;  /* 0x000000ff1b00720c */ /* 0x000fe20003f05300 */
[----:B------:R1:W3:Y:S01]  /*0ee0*/  F2I.U32.TRUNC.NTZ R15, R8 ;  /* 0x00000008000f7305 */ /* 0x0002e2000020f000 */
[----:B------:R-:W1:Y:S01]  /*0ef0*/  LDC R19, c[0x0][0x148] ;  /* 0x00005200ff137b82 */ /* 0x000e620000000800 */
[----:B--2---:R-:W-:-:S07]  /*0f00*/  IMAD R2, R7, R10, R6 ;  /* 0x0000000a07027224 */ /* 0x004fce00078e0206 */
[----:B------:R-:W2:Y:S01]  /*0f10*/  LDC R25, c[0x0][0x600] ;  /* 0x00018000ff197b82 */ /* 0x000ea20000000800 */
[-CC-:B----4-:R-:W-:Y:S02]  /*0f20*/  SHF.R.U64 R32, R20, R22.reuse, R9.reuse ;  /* 0x0000001614207219 */ /* 0x190fe40000001209 */
[----:B------:R-:W-:Y:S01]  /*0f30*/  SHF.R.U32.HI R7, RZ, R22, R9 ;  /* 0x00000016ff077219 */ /* 0x000fe20000011609 */
[----:B------:R-:W-:-:S04]  /*0f40*/  IMAD.MOV.U32 R9, RZ, RZ, 0x1 ;  /* 0x00000001ff097424 */ /* 0x000fc800078e00ff */
[----:B------:R-:W4:Y:S01]  /*0f50*/  LDC R28, c[0x0][0x648] ;  /* 0x00019200ff1c7b82 */ /* 0x000f220000000800 */
[-C--:B0-----:R-:W-:Y:S02]  /*0f60*/  SHF.L.U32 R6, R11, R24.reuse, RZ ;  /* 0x000000180b067219 */ /* 0x081fe400000006ff */
[--C-:B------:R-:W-:Y:S02]  /*0f70*/  SHF.R.U64 R22, R32, R24, R7.reuse ;  /* 0x0000001820167219 */ /* 0x100fe40000001207 */
[----:B------:R-:W-:Y:S02]  /*0f80*/  LOP3.LUT R13, RZ, R6, RZ, 0x33, !PT ;  /* 0x00000006ff0d7212 */ /* 0x000fe400078e33ff */
[-C--:B------:R-:W-:Y:S01]  /*0f90*/  SHF.R.U32.HI R7, RZ, R24.reuse, R7 ;  /* 0x00000018ff077219 */ /* 0x080fe20000011607 */
[----:B------:R-:W0:Y:S01]  /*0fa0*/  LDC R29, c[0x0][0x638] ;  /* 0x00018e00ff1d7b82 */ /* 0x000e220000000800 */
[----:B------:R-:W-:Y:S01]  /*0fb0*/  SHF.L.U32 R12, R9, R24, RZ ;  /* 0x00000018090c7219 */ /* 0x000fe200000006ff */
[----:B------:R-:W-:-:S06]  /*0fc0*/  IMAD.MOV.U32 R6, RZ, RZ, R22 ;  /* 0x000000ffff067224 */ /* 0x000fcc00078e0016 */
[----:B------:R-:W0:Y:S01]  /*0fd0*/  LDC R30, c[0x0][0x610] ;  /* 0x00018400ff1e7b82 */ /* 0x000e220000000800 */
[----:B-1-3--:R-:W-:Y:S05]  /*0fe0*/  @!P0 BRA `(.L_x_12) ;  /* 0x0000000000288947 */ /* 0x00afea0003800000 */
[----:B------:R-:W1:Y:S02]  /*0ff0*/  LDC R11, c[0x0][0x64c] ;  /* 0x00019300ff0b7b82 */ /* 0x000e640000000800 */
[----:B-1----:R-:W-:-:S05]  /*1000*/  IADD3 R11, P0, R22, R11, RZ ;  /* 0x0000000b160b7210 */ /* 0x002fca0007f1e0ff */
        /* <DEDUP_REMOVED lines=8> */
.L_x_12:
[----:B----4-:R-:W-:Y:S01]  /*1090*/  SHF.R.U64 R6, R6, R28, R7 ;  /* 0x0000001c06067219 */ /* 0x010fe20000001207 */
[----:B--2---:R-:W-:Y:S01]  /*10a0*/  VIADD R7, R25, 0xffffffff ;  /* 0xffffffff19077836 */ /* 0x004fe20000000000 */
[----:B------:R-:W-:Y:S01]  /*10b0*/  LOP3.LUT R13, R32, R13, RZ, 0xc0, !PT ;  /* 0x0000000d200d7212 */ /* 0x000fe200078ec0ff */
[----:B------:R-:W-:Y:S02]  /*10c0*/  IMAD.MOV R15, RZ, RZ, -R15 ;  /* 0x000000ffff0f7224 */ /* 0x000fe400078e0a0f */
[----:B------:R-:W-:Y:S01]  /*10d0*/  IMAD.MOV R8, RZ, RZ, -R6 ;  /* 0x000000ffff087224 */ /* 0x000fe200078e0a06 */
[----:B------:R-:W-:Y:S01]  /*10e0*/  LOP3.LUT R7, R20, R7, RZ, 0xc0, !PT ;  /* 0x0000000714077212 */ /* 0x000fe200078ec0ff */
[----:B------:R-:W-:Y:S02]  /*10f0*/  IMAD R13, R12, R6, R13 ;  /* 0x000000060c0d7224 */ /* 0x000fe400078e020d */
[----:B------:R-:W-:Y:S02]  /*1100*/  @P1 IMAD R2, R19, R15, R14 ;  /* 0x0000000f13021224 */ /* 0x000fe400078e020e */
[----:B0-----:R-:W-:-:S02]  /*1110*/  IMAD R6, R8, R29, R22 ;  /* 0x0000001d08067224 */ /* 0x001fc400078e0216 */
[----:B------:R-:W-:Y:S02]  /*1120*/  IMAD R2, R13, R30, R2 ;  /* 0x0000001e0d027224 */ /* 0x000fe400078e0202 */
[----:B------:R-:W-:Y:S02]  /*1130*/  IMAD R19, R6, R25, R7 ;  /* 0x0000001906137224 */ /* 0x000fe400078e0207 */
[----:B------:R-:W-:-:S03]  /*1140*/  IMAD.MOV.U32 R8, RZ, RZ, 0x1 ;  /* 0x00000001ff087424 */ /* 0x000fc600078e00ff */
[----:B------:R-:W-:Y:S02]  /*1150*/  SEL R22, R19, R2, !P1 ;  /* 0x0000000213167207 */ /* 0x000fe40004800000 */
[----:B------:R-:W-:Y:S01]  /*1160*/  SEL R19, R2, R19, !P1 ;  /* 0x0000001302137207 */ /* 0x000fe20004800000 */
[----:B------:R-:W-:-:S07]  /*1170*/  IMAD.MOV.U32 R2, RZ, RZ, R31 ;  /* 0x000000ffff027224 */ /* 0x000fce00078e001f */
.L_x_10:
[----:B------:R-:W-:Y:S05]  /*1180*/  @!P2 BRA `(.L_x_13) ;  /* 0x000000900078a947 */ /* 0x000fea0003800000 */
[----:B------:R-:W-:-:S13]  /*1190*/  ISETP.GT.U32.AND P0, PT, R33, 0x1, PT ;  /* 0x000000012100780c */ /* 0x000fda0003f04070 */
[----:B------:R-:W-:Y:S05]  /*11a0*/  @P0 EXIT ;  /* 0x000000000000094d */ /* 0x000fea0003800000 */
.L_x_14:
[----:B------:R-:W-:-:S08]  /*11b0*/  NOP ;  /* 0x0000000000007918 */ /* 0x000fd00000000000 */
[----:B------:R-:W1:Y:S02]  /*11c0*/  USETMAXREG.TRY_ALLOC.CTAPOOL UP0, 0xe8 ;  /* 0x000000e8000079c8 */ /* 0x000e640008000600 */
[----:B-1----:R-:W-:-:S13]  /*11d0*/  PLOP3.LUT P0, PT, PT, PT, UP0, 0x80, 0x0 ;  /* 0x000000000000781c */ /* 0x002fda0003f0f008 */
[----:B------:R-:W-:Y:S05]  /*11e0*/  @!P0 BRA `(.L_x_14) ;  /* 0xfffffffc00f08947 */ /* 0x000fea000383ffff */
[----:B------:R-:W-:-:S13]  /*11f0*/  LOP3.LUT P0, RZ, R8, 0xff, RZ, 0xc0, !PT ;  /* 0x000000ff08ff7812 */ /* 0x000fda000780c0ff */
[----:B------:R-:W-:Y:S05]  /*1200*/  @!P0 EXIT ;  /* 0x000000000000894d */ /* 0x000fea0003800000 */
[----:B------:R-:W1:Y:S01]  /*1210*/  S2UR UR4, SR_CgaCtaId ;  /* 0x00000000000479c3 */ /* 0x000e620000008800 */
[----:B------:R-:W-:Y:S01]  /*1220*/  VIADD R6, R5, 0xffffffff ;  /* 0xffffffff05067836 */ /* 0x000fe20000000000 */
[----:B------:R-:W-:Y:S01]  /*1230*/  SHF.R.S32.HI R0, RZ, 0x1f, R3 ;  /* 0x0000001fff007819 */ /* 0x000fe20000011403 */
[----:B------:R-:W-:Y:S01]  /*1240*/  UMOV UR41, 0x400 ;  /* 0x0000040000297882 */ /* 0x000fe20000000000 */
[----:B------:R-:W-:Y:S01]  /*1250*/  UISETP.LT.AND UP0, UPT, UR40, 0x1, UPT ;  /* 0x000000012800788c */ /* 0x000fe2000bf01270 */
[----:B------:R-:W-:Y:S01]  /*1260*/  LOP3.LUT R172, R16, 0x1, RZ, 0xfc, !PT ;  /* 0x0000000110ac7812 */ /* 0x000fe200078efcff */
[----:B------:R-:W-:Y:S01]  /*1270*/  USHF.L.U32 UR44, UR40, 0x1, URZ ;  /* 0x00000001282c7899 */ /* 0x000fe2000800063f */
[----:B------:R-:W-:Y:S01]  /*1280*/  R2UR UR42, R6 ;  /* 0x00000000062a72ca */ /* 0x000fe200000e0000 */
[----:B------:R-:W-:Y:S01]  /*1290*/  USEL UR43, UR40, 0x1, UP0 ;  /* 0x00000001282b7887 */ /* 0x000fe20008000000 */
[CC--:B------:R-:W-:Y:S02]  /*12a0*/  LEA.HI R4, R0.reuse, R3.reuse, RZ, 0x2 ;  /* 0x0000000300047211 */ /* 0x0c0fe400078f10ff */
[----:B------:R-:W-:Y:S01]  /*12b0*/  LEA.HI R0, R0, R3, RZ, 0x5 ;  /* 0x0000000300007211 */ /* 0x000fe200078f28ff */
[----:B------:R-:W-:Y:S01]  /*12c0*/  UIADD3 UR43, -UR43, UR40, URZ ;  /* 0x000000282b2b7290 */ /* 0x000fe2000fffe13f */
[----:B------:R-:W-:-:S02]  /*12d0*/  SHF.R.S32.HI R154, RZ, 0x2, R4 ;  /* 0x00000002ff9a7819 */ /* 0x000fc40000011404 */
[----:B------:R-:W-:Y:S02]  /*12e0*/  SHF.R.S32.HI R5, RZ, 0x1f, R4 ;  /* 0x0000001fff057819 */ /* 0x000fe40000011404 */
[----:B------:R-:W-:Y:S02]  /*12f0*/  LOP3.LUT R156, R4, 0xfffffffc, RZ, 0xc0, !PT ;  /* 0xfffffffc049c7812 */ /* 0x000fe400078ec0ff */
[----:B------:R-:W-:Y:S01]  /*1300*/  LEA.HI R5, R5, R154, RZ, 0x3 ;  /* 0x0000009a05057211 */ /* 0x000fe200078f18ff */
[----:B------:R-:W-:Y:S01]  /*1310*/  USHF.L.U32 UR42, UR42, 0x3, URZ ;  /* 0x000000032a2a7899 */ /* 0x000fe2000800063f */
[----:B------:R-:W-:Y:S01]  /*1320*/  ISETP.NE.AND P0, PT, R6, RZ, PT ;  /* 0x000000ff0600720c */ /* 0x000fe20003f05270 */
[----:B------:R-:W-:Y:S01]  /*1330*/  IMAD.IADD R156, R3, 0x1, -R156 ;  /* 0x00000001039c7824 */ /* 0x000fe200078e0a9c */
[----:B------:R-:W-:Y:S01]  /*1340*/  LOP3.LUT R5, R5, 0xfffffff8, RZ, 0xc0, !PT ;  /* 0xfffffff805057812 */ /* 0x000fe200078ec0ff */
[----:B-1----:R-:W-:Y:S01]  /*1350*/  ULEA UR41, UR4, UR41, 0x18 ;  /* 0x0000002904297291 */ /* 0x002fe2000f8ec03f */
[----:B------:R-:W-:Y:S01]  /*1360*/  SEL R173, RZ, 0x1, P0 ;  /* 0x00000001ffad7807 */ /* 0x000fe20000000000 */
[----:B------:R-:W-:Y:S01]  /*1370*/  IMAD.U32 R158, RZ, RZ, UR42 ;  /* 0x0000002aff9e7e24 */ /* 0x000fe2000f8e00ff */
[----:B------:R-:W-:Y:S01]  /*1380*/  ULDC UR4, c[0x0][0x284] ;  /* 0x0000a10000047ab9 */ /* 0x000fe20000000800 */
[----:B------:R-:W-:Y:S01]  /*1390*/  IMAD.IADD R154, R154, 0x1, -R5 ;  /* 0x000000019a9a7824 */ /* 0x000fe200078e0a05 */
[----:B------:R-:W-:Y:S01]  /*13a0*/  UIADD3 UR45, UR41, 0x60, URZ ;  /* 0x00000060292d7890 */ /* 0x000fe2000fffe03f */
[----:B------:R-:W-:-:S02]  /*13b0*/  SHF.R.S32.HI R5, RZ, 0x5, R0 ;  /* 0x00000005ff057819 */ /* 0x000fc40000011400 */
[C---:B------:R-:W-:Y:S02]  /*13c0*/  LOP3.LUT R160, R158.reuse, 0x8, RZ, 0xc0, !PT ;  /* 0x000000089ea07812 */ /* 0x040fe400078ec0ff */
[--C-:B------:R-:W-:Y:S01]  /*13d0*/  SHF.R.S32.HI R155, RZ, 0x1f, R154.reuse ;  /* 0x0000001fff9b7819 */ /* 0x100fe2000001149a */
[C-C-:B------:R-:W-:Y:S01]  /*13e0*/  IMAD R161, R5.reuse, -0x10, -R154.reuse ;  /* 0xfffffff005a17824 */ /* 0x140fe200078e0a9a */
[----:B------:R-:W-:Y:S01]  /*13f0*/  LOP3.LUT R158, R158, 0x8, RZ, 0xc, !PT ;  /* 0x000000089e9e7812 */ /* 0x000fe200078e0cff */
[----:B------:R-:W-:Y:S01]  /*1400*/  IMAD.U32 R157, RZ, RZ, UR45 ;  /* 0x0000002dff9d7e24 */ /* 0x000fe2000f8e00ff */
[----:B------:R-:W-:Y:S01]  /*1410*/  LOP3.LUT R160, R160, 0x18, RZ, 0x3c, !PT ;  /* 0x00000018a0a07812 */ /* 0x000fe200078e3cff */
[----:B------:R-:W-:-:S04]  /*1420*/  IMAD.WIDE R154, R5, 0x10, R154 ;  /* 0x00000010059a7825 */ /* 0x000fc800078e029a */
[----:B------:R-:W-:Y:S02]  /*1430*/  VIADD R159, R157, UR42 ;  /* 0x0000002a9d9f7c36 */ /* 0x000fe40008000000 */
[----:B------:R-:W-:-:S07]  /*1440*/  VIADD R161, R161, UR4 ;  /* 0x00000004a1a17c36 */ /* 0x000fce0008000000 */
.L_x_290:
[----:B------:R-:W-:Y:S01]  /*1450*/  SHF.L.U32 R0, R173, 0x1f, RZ ;  /* 0x0000001fad007819 */ /* 0x000fe200000006ff */
[----:B------:R-:W-:Y:S02]  /*1460*/  ULDC UR4, c[0x0][0x28c] ;  /* 0x0000a30000047ab9 */ /* 0x000fe40000000800 */
[----:B------:R-:W-:Y:S01]  /*1470*/  ISETP.LT.AND P1, PT, RZ, UR4, PT ;  /* 0x00000004ff007c0c */ /* 0x000fe2000bf21270 */
[----:B------:R-:W1:Y:S02]  /*1480*/  SYNCS.PHASECHK.TRANS64.TRYWAIT P0, [R157+UR42], R0 ;  /* 0x000000009d0075a7 */ /* 0x000e64000800016a */
[----:B01-34-:R-:W-:Y:S10]  /*1490*/  @!P0 BRA `(.L_x_15) ;  /* 0x0000009c00d08947 */ /* 0x01bff40003800000 */
.L_x_313:
[----:B------:R-:W-:Y:S05]  /*14a0*/  @P1 BRA `(.L_x_16) ;  /* 0x0000000000401947 */ /* 0x000fea0003800000 */
[----:B-1----:R-:W-:Y:S01]  /*14b0*/  MOV R0, 0x0 ;  /* 0x0000000000007802 */ /* 0x002fe20000000f00 */
[----:B------:R-:W-:Y:S01]  /*14c0*/  ULDC.64 UR4, c[0x4][0x68] ;  /* 0x01001a0000047ab9 */ /* 0x000fe20000000a00 */
[----:B------:R-:W-:Y:S01]  /*14d0*/  ULDC.64 UR6, c[0x4][0x8] ;  /* 0x0100020000067ab9 */ /* 0x000fe20000000a00 */
[----:B------:R-:W-:Y:S01]  /*14e0*/  IMAD.U32 R4, RZ, RZ, UR4 ;  /* 0x00000004ff047e24 */ /* 0x000fe2000f8e00ff */
[----:B------:R1:W2:Y:S01]  /*14f0*/  LDC.64 R14, c[0x4][R0] ;  /* 0x01000000000e7b82 */ /* 0x0002a20000000a00 */
[----:B------:R-:W-:Y:S01]  /*1500*/  IMAD.U32 R5, RZ, RZ, UR5 ;  /* 0x00000005ff057e24 */ /* 0x000fe2000f8e00ff */
[----:B------:R-:W-:Y:S01]  /*1510*/  ULDC.64 UR4, c[0x4][0x70] ;  /* 0x01001c0000047ab9 */ /* 0x000fe20000000a00 */
[----:B------:R-:W-:Y:S02]  /*1520*/  IMAD.U32 R10, RZ, RZ, UR6 ;  /* 0x00000006ff0a7e24 */ /* 0x000fe4000f8e00ff */
[----:B------:R-:W-:Y:S02]  /*1530*/  IMAD.U32 R6, RZ, RZ, UR4 ;  /* 0x00000004ff067e24 */ /* 0x000fe4000f8e00ff */
[----:B------:R-:W-:-:S02]  /*1540*/  IMAD.U32 R7, RZ, RZ, UR5 ;  /* 0x00000005ff077e24 */ /* 0x000fc4000f8e00ff */
[----:B------:R-:W-:Y:S02]  /*1550*/  IMAD.U32 R11, RZ, RZ, UR7 ;  /* 0x00000007ff0b7e24 */ /* 0x000fe4000f8e00ff */
[----:B------:R-:W-:Y:S02]  /*1560*/  IMAD.MOV.U32 R8, RZ, RZ, 0x1e1 ;  /* 0x000001e1ff087424 */ /* 0x000fe400078e00ff */
[----:B0-----:R-:W-:Y:S02]  /*1570*/  IMAD.MOV.U32 R12, RZ, RZ, 0x1 ;  /* 0x00000001ff0c7424 */ /* 0x001fe400078e00ff */
[----:B-1----:R-:W-:-:S07]  /*1580*/  IMAD.MOV.U32 R13, RZ, RZ, RZ ;  /* 0x000000ffff0d7224 */ /* 0x002fce00078e00ff */
[----:B------:R-:W-:-:S07]  /*1590*/  LEPC R20, `(.L_x_16) ;  /* 0x000000001014794e */ /* 0x000fce0000000000 */
[----:B--2--5:R-:W-:Y:S05]  /*15a0*/  CALL.ABS.NOINC R14 ;  /* 0x000000000e007343 */ /* 0x024fea0003c00000 */
.L_x_16:
[----:B------:R-:W-:-:S13]  /*15b0*/  ISETP.NE.AND P0, PT, R172, 0x3, PT ;  /* 0x00000003ac00780c */ /* 0x000fda0003f05270 */
[----:B------:R-:W-:Y:S05]  /*15c0*/  @!P0 BRA `(.L_x_17) ;  /* 0x0000000000048947 */ /* 0x000fea0003800000 */
[----:B------:R-:W-:Y:S01]  /*15d0*/  BPT.TRAP 0x1 ;  /* 0x000000040000795c */ /* 0x000fe20000300000 */
.L_x_17:
[----:B------:R-:W-:Y:S02]  /*15e0*/  IMAD.U32 R3, RZ, RZ, UR38 ;  /* 0x00000026ff037e24 */ /* 0x000fe4000f8e00ff */
[----:B-1----:R-:W-:-:S03]  /*15f0*/  IMAD.U32 R0, RZ, RZ, UR39 ;  /* 0x00000027ff007e24 */ /* 0x002fc6000f8e00ff */
[----:B------:R-:W-:Y:S02]  /*1600*/  LEA R3, R3, UR41, 0x3 ;  /* 0x0000002903037c11 */ /* 0x000fe4000f8e18ff */
[----:B------:R-:W-:-:S04]  /*1610*/  SHF.L.U32 R0, R0, 0x1f, RZ ;  /* 0x0000001f00007819 */ /* 0x000fc800000006ff */
[----:B------:R1:W2:Y:S01]  /*1620*/  SYNCS.PHASECHK.TRANS64.TRYWAIT P1, [R3+URZ], R0 ;  /* 0x00000000030075a7 */ /* 0x0002a2000802017f */
[----:B------:R-:W-:Y:S05]  /*1630*/  @!P0 BRA `(.L_x_18) ;  /* 0x0000000000048947 */ /* 0x000fea0003800000 */
[----:B------:R-:W-:Y:S01]  /*1640*/  BPT.TRAP 0x1 ;  /* 0x000000040000795c */ /* 0x000fe20000300000 */
.L_x_18:
[----:B------:R-:W-:-:S05]  /*1650*/  IMAD.U32 R4, RZ, RZ, UR43 ;  /* 0x0000002bff047e24 */ /* 0x000fca000f8e00ff */
[----:B------:R-:W-:Y:S01]  /*1660*/  ISETP.GE.AND P2, PT, R4, 0x1, PT ;  /* 0x000000010400780c */ /* 0x000fe20003f46270 */
[----:B--2---:R-:W-:-:S12]  /*1670*/  @P1 BRA `(.L_x_19) ;  /* 0x0000000000081947 */ /* 0x004fd80003800000 */
[----:B------:R-:W2:Y:S02]  /*1680*/  SYNCS.PHASECHK.TRANS64.TRYWAIT P1, [R3+URZ], R0 ;  /* 0x00000000030075a7 */ /* 0x000ea4000802017f */
[----:B--2---:R-:W-:Y:S05]  /*1690*/  @!P1 BRA `(.L_x_20) ;  /* 0x0000009c00649947 */ /* 0x004fea0003800000 */
.L_x_19:
[----:B------:R-:W-:Y:S05]  /*16a0*/  WARPSYNC.ALL ;  /* 0x0000000000007948 */ /* 0x000fea0003800000 */
[----:B------:R-:W-:Y:S01]  /*16b0*/  UIADD3 UR4, UR41, 0x180, URZ ;  /* 0x0000018029047890 */ /* 0x000fe2000fffe03f */
[----:B------:R-:W-:Y:S01]  /*16c0*/  WARPGROUP.ARRIVE ;  /* 0x00000000000079c5 */ /* 0x000fe20000000000 */
[----:B------:R-:W-:Y:S02]  /*16d0*/  UIADD3 UR5, UR41, 0xa180, URZ ;  /* 0x0000a18029057890 */ /* 0x000fe4000fffe03f */
[----:B------:R-:W-:Y:S02]  /*16e0*/  USHF.R.U32.HI UR4, URZ, 0x4, UR4 ;  /* 0x000000043f047899 */ /* 0x000fe40008011604 */
[----:B------:R-:W-:-:S02]  /*16f0*/  USHF.R.U32.HI UR5, URZ, 0x4, UR5 ;  /* 0x000000043f057899 */ /* 0x000fc40008011605 */
[----:B------:R-:W-:Y:S02]  /*1700*/  ULOP3.LUT UR4, UR4, 0x3fff, URZ, 0xc0, !UPT ;  /* 0x00003fff04047892 */ /* 0x000fe4000f8ec03f */
[----:B------:R-:W-:Y:S02]  /*1710*/  ULOP3.LUT UR5, UR5, 0x3fff, URZ, 0xc0, !UPT ;  /* 0x00003fff05057892 */ /* 0x000fe4000f8ec03f */
[----:B------:R-:W-:Y:S02]  /*1720*/  ULOP3.LUT UR8, UR4, 0x10000, URZ, 0xfc, !UPT ;  /* 0x0001000004087892 */ /* 0x000fe4000f8efc3f */
[----:B------:R-:W-:Y:S02]  /*1730*/  ULOP3.LUT UR9, UR5, 0x10000, URZ, 0xfc, !UPT ;  /* 0x0001000005097892 */ /* 0x000fe4000f8efc3f */
[----:B------:R-:W-:Y:S02]  /*1740*/  ULEA UR10, UR38, UR8, 0x9 ;  /* 0x00000008260a7291 */ /* 0x000fe4000f8e483f */
[----:B------:R-:W-:Y:S01]  /*1750*/  ULEA UR11, UR38, UR9, 0xb ;  /* 0x00000009260b7291 */ /* 0x000fe2000f8e583f */
[----:B------:R-:W-:Y:S01]  /*1760*/  UMOV UR5, 0x40000040 ;  /* 0x4000004000057882 */ /* 0x000fe20000000000 */
[----:B------:R-:W-:-:S03]  /*1770*/  UMOV UR7, 0x40000040 ;  /* 0x4000004000077882 */ /* 0x000fc60000000000 */
[----:B------:R-:W-:Y:S02]  /*1780*/  UMOV UR4, UR10 ;  /* 0x0000000a00047c82 */ /* 0x000fe40008000000 */
[----:B------:R-:W-:Y:S02]  /*1790*/  UMOV UR6, UR11 ;  /* 0x0000000b00067c82 */ /* 0x000fe40008000000 */
[----:B------:R-:W-:Y:S01]  /*17a0*/  HGMMA.64x256x8.F32.TF32 R24, gdesc[UR4], RZ, !UPT, gsb0 ;  /* 0x07e00000041879f0 */ /* 0x000fe2000c0028ff */
[----:B------:R-:W-:Y:S02]  /*17b0*/  UIADD3 UR4, UR10, 0x2, URZ ;  /* 0x000000020a047890 */ /* 0x000fe4000fffe03f */
[----:B------:R-:W-:Y:S01]  /*17c0*/  UIADD3 UR6, UR11, 0x2, URZ ;  /* 0x000000020b067890 */ /* 0x000fe2000fffe03f */
[----:B------:R-:W-:Y:S01]  /*17d0*/  UMOV UR5, 0x40000040 ;  /* 0x4000004000057882 */ /* 0x000fe20000000000 */
[----:B------:R-:W-:Y:S01]  /*17e0*/  UMOV UR7, 0x40000040 ;  /* 0x4000004000077882 */ /* 0x000fe20000000000 */
[----:B------:R-:W-:-:S02]  /*17f0*/  WARPGROUP.DEPBAR.LE gsb0, 0x0 ;  /* 0x00008000000079c5 */ /* 0x000fc40000010000 */
[----:B------:R-:W-:-:S15]  /*1800*/  WARPGROUP.ARRIVE ;  /* 0x00000000000079c5 */ /* 0x000fde0000000000 */
[----:B------:R-:W-:-:S05]  /*1810*/  NOP ;  /* 0x0000000000007918 */ /* 0x000fca0000000000 */
[----:B------:R-:W-:Y:S01]  /*1820*/  HGMMA.64x256x8.F32.TF32 R24, gdesc[UR4], R24, gsb0 ;  /* 0x07e00000041879f0 */ /* 0x000fe20008002818 */
[----:B------:R-:W-:Y:S02]  /*1830*/  UIADD3 UR4, UR10, 0x4, URZ ;  /* 0x000000040a047890 */ /* 0x000fe4000fffe03f */
[----:B------:R-:W-:Y:S01]  /*1840*/  UIADD3 UR6, UR11, 0x4, URZ ;  /* 0x000000040b067890 */ /* 0x000fe2000fffe03f */
[----:B------:R-:W-:Y:S01]  /*1850*/  UMOV UR5, 0x40000040 ;  /* 0x4000004000057882 */ /* 0x000fe20000000000 */
[----:B------:R-:W-:Y:S01]  /*1860*/  UMOV UR7, 0x40000040 ;  /* 0x4000004000077882 */ /* 0x000fe20000000000 */
[----:B------:R-:W-:Y:S02]  /*1870*/  WARPGROUP.DEPBAR.LE gsb0, 0x0 ;  /* 0x00008000000079c5 */ /* 0x000fe40000010000 */
        /* <DEDUP_REMOVED lines=10> */
[----:B------:R-:W-:Y:S03]  /*1920*/  HGMMA.64x256x8.F32.TF32 R24, gdesc[UR4], R24, gsb0 ;  /* 0x07e00000041879f0 */ /* 0x000fe60008002818 */
[----:B------:R-:W-:Y:S02]  /*1930*/  WARPGROUP.DEPBAR.LE gsb0, 0x0 ;  /* 0x00008000000079c5 */ /* 0x000fe40000010000 */
[----:B------:R-:W-:Y:S05]  /*1940*/  @!P2 BRA `(.L_x_21) ;  /* 0x00000004001ca947 */ /* 0x000fea0003800000 */
[----:B------:R-:W-:Y:S01]  /*1950*/  UIADD3 UR4, UR38, 0x1, URZ ;  /* 0x0000000126047890 */ /* 0x000fe2000fffe03f */
[----:B-12---:R-:W-:Y:S01]  /*1960*/  IMAD.U32 R0, RZ, RZ, UR43 ;  /* 0x0000002bff007e24 */ /* 0x006fe2000f8e00ff */
[----:B------:R-:W-:Y:S02]  /*1970*/  UMOV UR11, UR38 ;  /* 0x00000026000b7c82 */ /* 0x000fe40008000000 */
[----:B------:R-:W-:-:S04]  /*1980*/  UISETP.NE.AND UP0, UPT, UR4, 0x5, UPT ;  /* 0x000000050400788c */ /* 0x000fc8000bf05270 */
[----:B------:R-:W-:Y:S02]  /*1990*/  USEL UR5, URZ, 0x1, UP0 ;  /* 0x000000013f057887 */ /* 0x000fe40008000000 */
[----:B------:R-:W-:Y:S02]  /*19a0*/  USEL UR10, UR4, URZ, UP0 ;  /* 0x0000003f040a7287 */ /* 0x000fe40008000000 */
[----:B------:R-:W-:-:S06]  /*19b0*/  ULOP3.LUT UR5, UR39, UR5, URZ, 0x3c, !UPT ;  /* 0x0000000527057292 */ /* 0x000fcc000f8e3c3f */
[----:B------:R-:W-:-:S07]  /*19c0*/  IMAD.U32 R5, RZ, RZ, UR5 ;  /* 0x00000005ff057e24 */ /* 0x000fce000f8e00ff */
.L_x_28:
[----:B-12---:R-:W-:Y:S05]  /*19d0*/  @!P0 BRA `(.L_x_22) ;  /* 0x0000000000048947 */ /* 0x006fea0003800000 */
[----:B------:R-:W-:Y:S01]  /*19e0*/  BPT.TRAP 0x1 ;  /* 0x000000040000795c */ /* 0x000fe20000300000 */
.L_x_22:
[----:B------:R-:W-:Y:S01]  /*19f0*/  ULEA UR4, UR10, UR41, 0x3 ;  /* 0x000000290a047291 */ /* 0x000fe2000f8e183f */
[----:B------:R-:W-:-:S08]  /*1a00*/  SHF.L.U32 R3, R5, 0x1f, RZ ;  /* 0x0000001f05037819 */ /* 0x000fd000000006ff */
[----:B------:R1:W2:Y:S01]  /*1a10*/  SYNCS.PHASECHK.TRANS64.TRYWAIT P1, [UR4], R3 ;  /* 0x00000003ff0075a7 */ /* 0x0002a20008020144 */
[----:B------:R-:W-:Y:S05]  /*1a20*/  @!P0 BRA `(.L_x_23) ;  /* 0x0000000000048947 */ /* 0x000fea0003800000 */
[----:B------:R-:W-:Y:S01]  /*1a30*/  BPT.TRAP 0x1 ;  /* 0x000000040000795c */ /* 0x000fe20000300000 */
.L_x_23:
[----:B--2---:R-:W-:Y:S05]  /*1a40*/  @P1 BRA `(.L_x_24) ;  /* 0x0000000000081947 */ /* 0x004fea0003800000 */
[----:B------:R-:W2:Y:S02]  /*1a50*/  SYNCS.PHASECHK.TRANS64.TRYWAIT P1, [UR4], R3 ;  /* 0x00000003ff0075a7 */ /* 0x000ea40008020144 */
[----:B--2---:R-:W-:Y:S05]  /*1a60*/  @!P1 BRA `(.L_x_25) ;  /* 0x0000009800849947 */ /* 0x004fea0003800000 */
.L_x_24:
[----:B------:R-:W-:Y:S01]  /*1a70*/  ULEA UR12, UR10, UR8, 0x9 ;  /* 0x000000080a0c7291 */ /* 0x000fe2000f8e483f */
[----:B------:R-:W-:Y:S01]  /*1a80*/  WARPGROUP.ARRIVE ;  /* 0x00000000000079c5 */ /* 0x000fe20000000000 */
[----:B------:R-:W-:Y:S01]  /*1a90*/  ULEA UR13, UR10, UR9, 0xb ;  /* 0x000000090a0d7291 */ /* 0x000fe2000f8e583f */
[----:B------:R-:W-:Y:S01]  /*1aa0*/  UMOV UR5, 0x40000040 ;  /* 0x4000004000057882 */ /* 0x000fe20000000000 */
[----:B------:R-:W-:-:S03]  /*1ab0*/  UMOV UR7, 0x40000040 ;  /* 0x4000004000077882 */ /* 0x000fc60000000000 */
[----:B------:R-:W-:Y:S02]  /*1ac0*/  UMOV UR4, UR12 ;  /* 0x0000000c00047c82 */ /* 0x000fe40008000000 */
[----:B------:R-:W-:Y:S02]  /*1ad0*/  UMOV UR6, UR13 ;  /* 0x0000000d00067c82 */ /* 0x000fe40008000000 */
[----:B------:R-:W-:Y:S01]  /*1ae0*/  HGMMA.64x256x8.F32.TF32 R24, gdesc[UR4], R24, gsb0 ;  /* 0x07e00000041879f0 */ /* 0x000fe20008002818 */
        /* <DEDUP_REMOVED lines=26> */
[----:B------:R-:W-:Y:S01]  /*1c90*/  BPT.TRAP 0x1 ;  /* 0x000000040000795c */ /* 0x000fe20000300000 */
.L_x_26:
[----:B------:R-:W-:Y:S01]  /*1ca0*/  ULEA UR4, UR11, UR41, 0x3 ;  /* 0x000000290b047291 */ /* 0x000fe2000f8e183f */
[----:B------:R-:W-:-:S03]  /*1cb0*/  ISETP.GT.U32.AND P1, PT, R16, 0x1, PT ;  /* 0x000000011000780c */ /* 0x000fc60003f24070 */
[----:B------:R-:W-:-:S04]  /*1cc0*/  UIADD3 UR4, UR4, 0x28, URZ ;  /* 0x0000002804047890 */ /* 0x000fc8000fffe03f */
[----:B------:R-:W-:-:S09]  /*1cd0*/  UPRMT UR4, URZ, 0x654, UR4 ;  /* 0x000006543f047896 */ /* 0x000fd20008000004 */
[----:B------:R-:W-:Y:S01]  /*1ce0*/  SYNCS.ARRIVE.TRANS64.RED.A1T0 RZ, [UR4], RZ ;  /* 0x000000ffffff79a7 */ /* 0x000fe20008100404 */
[----:B------:R-:W-:Y:S05]  /*1cf0*/  @P1 BRA `(.L_x_27) ;  /* 0x0000000000041947 */ /* 0x000fea0003800000 */
[----:B------:R-:W-:Y:S01]  /*1d00*/  BPT.TRAP 0x1 ;  /* 0x000000040000795c */ /* 0x000fe20000300000 */
.L_x_27:
[----:B------:R-:W-:Y:S01]  /*1d10*/  UIADD3 UR10, UR10, 0x1, URZ ;  /* 0x000000010a0a7890 */ /* 0x000fe2000fffe03f */
[C---:B------:R-:W-:Y:S01]  /*1d20*/  ISETP.GT.AND P1, PT, R0.reuse, 0x1, PT ;  /* 0x000000010000780c */ /* 0x040fe20003f24270 */
[----:B------:R-:W-:Y:S01]  /*1d30*/  UIADD3 UR11, UR11, 0x1, URZ ;  /* 0x000000010b0b7890 */ /* 0x000fe2000fffe03f */
[----:B------:R-:W-:Y:S01]  /*1d40*/  VIADD R0, R0, 0xffffffff ;  /* 0xffffffff00007836 */ /* 0x000fe20000000000 */
[----:B------:R-:W-:Y:S02]  /*1d50*/  UISETP.NE.AND UP0, UPT, UR10, 0x5, UPT ;  /* 0x000000050a00788c */ /* 0x000fe4000bf05270 */
[----:B------:R-:W-:Y:S02]  /*1d60*/  UISETP.NE.AND UP1, UPT, UR11, 0x5, UPT ;  /* 0x000000050b00788c */ /* 0x000fe4000bf25270 */
[----:B------:R-:W-:Y:S02]  /*1d70*/  USEL UR4, URZ, 0x1, UP0 ;  /* 0x000000013f047887 */ /* 0x000fe40008000000 */
[----:B------:R-:W-:-:S02]  /*1d80*/  USEL UR10, UR10, URZ, UP0 ;  /* 0x0000003f0a0a7287 */ /* 0x000fc40008000000 */
[----:B------:R-:W-:Y:S02]  /*1d90*/  USEL UR11, UR11, URZ, UP1 ;  /* 0x0000003f0b0b7287 */ /* 0x000fe40008800000 */
[----:B------:R-:W-:Y:S01]  /*1da0*/  LOP3.LUT R5, R5, UR4, RZ, 0x3c, !PT ;  /* 0x0000000405057c12 */ /* 0x000fe2000f8e3cff */
[----:B------:R-:W-:Y:S09]  /*1db0*/  @P1 BRA `(.L_x_28) ;  /* 0xfffffffc00041947 */ /* 0x000ff2000383ffff */
.L_x_21:
[----:B-12---:R-:W1:Y:S01]  /*1dc0*/  LDC R0, c[0x0][0x28c] ;  /* 0x0000a300ff007b82 */ /* 0x006e620000000800 */
[----:B------:R2:W-:Y:S01]  /*1dd0*/  SYNCS.ARRIVE.TRANS64.A1T0 RZ, [R158+UR45], RZ ;  /* 0x000000ff9eff79a7 */ /* 0x0005e2000810002d */
[----:B-1----:R-:W-:-:S13]  /*1de0*/  ISETP.GE.AND P1, PT, R0, 0x1, PT ;  /* 0x000000010000780c */ /* 0x002fda0003f26270 */
[----:B--2---:R-:W-:Y:S05]  /*1df0*/  @!P1 BRA `(.L_x_29) ;  /* 0x0000000000349947 */ /* 0x004fea0003800000 */
[----:B------:R-:W-:Y:S05]  /*1e00*/  @!P0 BRA `(.L_x_30) ;  /* 0x0000000000048947 */ /* 0x000fea0003800000 */
[----:B------:R-:W-:Y:S01]  /*1e10*/  BPT.TRAP 0x1 ;  /* 0x000000040000795c */ /* 0x000fe20000300000 */
.L_x_30:
[----:B------:R-:W-:Y:S01]  /*1e20*/  UIADD3 UR6, UR43, UR38, URZ ;  /* 0x000000262b067290 */ /* 0x000fe2000fffe03f */
[----:B------:R-:W-:-:S03]  /*1e30*/  ISETP.GT.U32.AND P0, PT, R16, 0x1, PT ;  /* 0x000000011000780c */ /* 0x000fc60003f04070 */
[----:B------:R-:W-:-:S04]  /*1e40*/  UIMAD.WIDE.U32 UR4, UR6, -0x33333333, URZ ;  /* 0xcccccccd060478a5 */ /* 0x000fc8000f8e003f */
[----:B------:R-:W-:-:S04]  /*1e50*/  USHF.R.U32.HI UR4, URZ, 0x2, UR5 ;  /* 0x000000023f047899 */ /* 0x000fc80008011605 */
[----:B------:R-:W-:-:S04]  /*1e60*/  UIMAD UR6, UR4, -0x5, UR6 ;  /* 0xfffffffb040678a4 */ /* 0x000fc8000f8e0206 */
[----:B------:R-:W-:-:S04]  /*1e70*/  ULEA UR6, UR6, UR41, 0x3 ;  /* 0x0000002906067291 */ /* 0x000fc8000f8e183f */
[----:B------:R-:W-:-:S04]  /*1e80*/  UIADD3 UR6, UR6, 0x28, URZ ;  /* 0x0000002806067890 */ /* 0x000fc8000fffe03f */
[----:B------:R-:W-:-:S09]  /*1e90*/  UPRMT UR6, URZ, 0x654, UR6 ;  /* 0x000006543f067896 */ /* 0x000fd20008000006 */
[----:B------:R-:W-:Y:S01]  /*1ea0*/  SYNCS.ARRIVE.TRANS64.RED.A1T0 RZ, [UR6], RZ ;  /* 0x000000ffffff79a7 */ /* 0x000fe20008100406 */
[----:B------:R-:W-:Y:S05]  /*1eb0*/  @P0 BRA `(.L_x_29) ;  /* 0x0000000000040947 */ /* 0x000fea0003800000 */
[----:B------:R-:W-:Y:S01]  /*1ec0*/  BPT.TRAP 0x1 ;  /* 0x000000040000795c */ /* 0x000fe20000300000 */
.L_x_29:
[----:B------:R-:W-:Y:S01]  /*1ed0*/  SHF.L.U32 R0, R173, 0x1f, RZ ;  /* 0x0000001fad007819 */ /* 0x000fe200000006ff */
[----:B------:R-:W-:Y:S01]  /*1ee0*/  UIADD3 UR38, UR44, UR38, URZ ;  /* 0x000000262c267290 */ /* 0x000fe2000fffe03f */
[----:B------:R-:W1:Y:S01]  /*1ef0*/  LDC R7, c[0x0][0x288] ;  /* 0x0000a200ff077b82 */ /* 0x000e620000000800 */
[----:B------:R-:W-:Y:S01]  /*1f00*/  UISETP.GE.U32.AND UP1, UPT, UR44, 0x5, UPT ;  /* 0x000000052c00788c */ /* 0x000fe2000bf26070 */
[----:B------:R-:W-:Y:S01]  /*1f10*/  IMAD.SHL.U32 R8, R156, 0x2, RZ ;  /* 0x000000029c087824 */ /* 0x000fe200078e00ff */
[----:B------:R-:W-:Y:S02]  /*1f20*/  UISETP.GT.U32.AND UP0, UPT, UR38, 0x4, UPT ;  /* 0x000000042600788c */ /* 0x000fe4000bf04070 */
[----:B------:R-:W-:Y:S02]  /*1f30*/  UIMAD.WIDE.U32 UR4, UR38, -0x33333333, URZ ;  /* 0xcccccccd260478a5 */ /* 0x000fe4000f8e003f */
[----:B------:R-:W-:Y:S01]  /*1f40*/  UISETP.LT.U32.AND UP0, UPT, UR44, 0x5, UP0 ;  /* 0x000000052c00788c */ /* 0x000fe20008701070 */
[----:B------:R-:W2:Y:S01]  /*1f50*/  SYNCS.PHASECHK.TRANS64.TRYWAIT P0, [R157+UR42+0x10], R0 ;  /* 0x000010009d0075a7 */ /* 0x000ea2000800016a */
[----:B------:R-:W-:Y:S01]  /*1f60*/  USHF.R.U32.HI UR4, URZ, 0x2, UR5 ;  /* 0x000000023f047899 */ /* 0x000fe20008011605 */
[----:B------:R-:W-:Y:S01]  /*1f70*/  SHF.R.S32.HI R9, RZ, 0x1f, R8 ;  /* 0x0000001fff097819 */ /* 0x000fe20000011408 */
[----:B------:R-:W-:-:S02]  /*1f80*/  USEL UR6, URZ, 0x1, !UP0 ;  /* 0x000000013f067887 */ /* 0x000fc4000c000000 */
[----:B------:R-:W-:Y:S02]  /*1f90*/  UIMAD UR38, UR4, -0x5, UR38 ;  /* 0xfffffffb042678a4 */ /* 0x000fe4000f8e0226 */
[----:B------:R-:W-:-:S04]  /*1fa0*/  ULOP3.LUT UR39, UR39, UR6, URZ, 0x3c, !UPT ;  /* 0x0000000627277292 */ /* 0x000fc8000f8e3c3f */
[----:B------:R-:W-:Y:S01]  /*1fb0*/  @UP1 ULOP3.LUT UR39, UR39, 0x1, UR4, 0x78, !UPT ;  /* 0x0000000127271892 */ /* 0x000fe2000f8e7804 */
[----:B-12---:R-:W-:Y:S11]  /*1fc0*/  @!P0 BRA `(.L_x_31) ;  /* 0x0000009400448947 */ /* 0x006ff60003800000 */
.L_x_314:
[----:B------:R-:W-:Y:S01]  /*1fd0*/  IMAD.SHL.U32 R6, R19, 0x40, RZ ;  /* 0x0000004013067824 */ /* 0x000fe200078e00ff */
[----:B------:R-:W-:Y:S01]  /*1fe0*/  ULDC UR6, c[0x0][0x284] ;  /* 0x0000a10000067ab9 */ /* 0x000fe20000000800 */
[----:B0-----:R-:W-:Y:S01]  /*1ff0*/  IMAD.SHL.U32 R12, R22, 0x100, RZ ;  /* 0x00000100160c7824 */ /* 0x001fe200078e00ff */
[----:B------:R-:W-:Y:S01]  /*2000*/  SHF.R.S32.HI R167, RZ, 0x1f, R2 ;  /* 0x0000001fffa77819 */ /* 0x000fe20000011402 */
[----:B------:R-:W-:Y:S01]  /*2010*/  ULDC.64 UR4, c[0x0][0x5d0] ;  /* 0x0001740000047ab9 */ /* 0x000fe20000000a00 */
[----:B------:R-:W-:Y:S01]  /*2020*/  ISETP.GE.AND P0, PT, R6, UR6, PT ;  /* 0x0000000606007c0c */ /* 0x000fe2000bf06270 */
[----:B------:R-:W-:Y:S01]  /*2030*/  IMAD.WIDE.U32 R4, R2, UR4, R8 ;  /* 0x0000000402047c25 */ /* 0x000fe2000f8e0008 */
[----:B------:R-:W-:Y:S02]  /*2040*/  SHF.R.S32.HI R13, RZ, 0x1f, R12 ;  /* 0x0000001fff0d7819 */ /* 0x000fe4000001140c */
[C---:B------:R-:W-:Y:S01]  /*2050*/  ISETP.GE.OR P0, PT, R12.reuse, R7, P0 ;  /* 0x000000070c00720c */ /* 0x040fe20000706670 */
[----:B------:R-:W-:Y:S01]  /*2060*/  IMAD R3, R167, UR4, RZ ;  /* 0x00000004a7037c24 */ /* 0x000fe2000f8e02ff */
[----:B------:R-:W-:-:S03]  /*2070*/  IADD3 R164, P1, R12, R4, RZ ;  /* 0x000000040ca47210 */ /* 0x000fc60007f3e0ff */
[----:B------:R-:W-:-:S05]  /*2080*/  IMAD R3, R2, UR5, R3 ;  /* 0x0000000502037c24 */ /* 0x000fca000f8e0203 */
[----:B------:R-:W-:-:S03]  /*2090*/  IADD3.X R165, R13, R5, R3, P1, !PT ;  /* 0x000000050da57210 */ /* 0x000fc60000ffe403 */
[----:B------:R-:W-:Y:S05]  /*20a0*/  @P0 BRA `(.L_x_32) ;  /* 0x0000007c00000947 */ /* 0x000fea0003800000 */
[----:B------:R-:W0:Y:S01]  /*20b0*/  LDC.64 R10, c[0x0][0x5c8] ;  /* 0x00017200ff0a7b82 */ /* 0x000e220000000a00 */
[----:B-----5:R-:W-:Y:S01]  /*20c0*/  FSETP.NEU.AND P0, PT, R152, RZ, PT ;  /* 0x000000ff9800720b */ /* 0x020fe20003f0d000 */
[----:B------:R-:W-:Y:S01]  /*20d0*/  IMAD R3, R156, -0x2, R7 ;  /* 0xfffffffe9c037824 */ /* 0x000fe200078e0207 */
[----:B------:R-:W-:Y:S01]  /*20e0*/  BSSY B0, `(.L_x_32) ;  /* 0x00007bc000007945 */ /* 0x000fe20003800000 */
[----:B------:R-:W-:-:S04]  /*20f0*/  IMAD.WIDE R162, R19, 0x40, R154 ;  /* 0x0000004013a27825 */ /* 0x000fc800078e029a */
[----:B-1----:R-:W-:Y:S02]  /*2100*/  IMAD.IADD R0, R3, 0x1, -R12 ;  /* 0x0000000103007824 */ /* 0x002fe400078e0a0c */
[----:B------:R-:W-:-:S03]  /*2110*/  IMAD.IADD R3, R161, 0x1, -R6 ;  /* 0x00000001a1037824 */ /* 0x000fc600078e0a06 */
[----:B------:R-:W-:-:S04]  /*2120*/  ISETP.GT.AND P1, PT, R0, RZ, PT ;  /* 0x000000ff0000720c */ /* 0x000fc80003f24270 */
[----:B------:R-:W-:Y:S01]  /*2130*/  ISETP.GT.AND P2, PT, R3, RZ, P1 ;  /* 0x000000ff0300720c */ /* 0x000fe20000f44270 */
[-C--:B0-----:R-:W-:Y:S02]  /*2140*/  IMAD R4, R163, R10.reuse, RZ ;  /* 0x0000000aa3047224 */ /* 0x081fe400078e02ff */
[----:B------:R-:W-:-:S04]  /*2150*/  IMAD.WIDE.U32 R164, R162, R10, R164 ;  /* 0x0000000aa2a47225 */ /* 0x000fc800078e00a4 */
[----:B------:R-:W-:-:S04]  /*2160*/  IMAD R5, R162, R11, R4 ;  /* 0x0000000ba2057224 */ /* 0x000fc800078e0204 */
[----:B------:R-:W-:Y:S01]  /*2170*/  IMAD.IADD R177, R165, 0x1, R5 ;  /* 0x00000001a5b17824 */ /* 0x000fe200078e0205 */
[----:B------:R-:W-:Y:S06]  /*2180*/  @!P0 BRA `(.L_x_33) ;  /* 0x0000005400948947 */ /* 0x000fec0003800000 */
[----:B------:R-:W0:Y:S01]  /*2190*/  LDC.64 R20, c[0x0][0x5b8] ;  /* 0x00016e00ff147b82 */ /* 0x000e220000000a00 */
[----:B------:R-:W-:-:S07]  /*21a0*/  ULDC.64 UR4, c[0x0][0x5c0] ;  /* 0x0001700000047ab9 */ /* 0x000fce0000000a00 */
[----:B------:R-:W1:Y:S08]  /*21b0*/  LDC.64 R174, c[0x0][0x5b0] ;  /* 0x00016c00ffae7b82 */ /* 0x000e700000000a00 */
[----:B------:R-:W2:Y:S01]  /*21c0*/  LDC.64 R14, c[0x0][0x5a8] ;  /* 0x00016a00ff0e7b82 */ /* 0x000ea20000000a00 */
[-C--:B0-----:R-:W-:Y:S02]  /*21d0*/  IMAD R6, R167, R20.reuse, RZ ;  /* 0x00000014a7067224 */ /* 0x081fe400078e02ff */
[----:B------:R-:W-:-:S04]  /*21e0*/  IMAD.WIDE.U32 R4, R2, R20, R8 ;  /* 0x0000001402047225 */ /* 0x000fc800078e0008 */
[----:B------:R-:W-:Y:S01]  /*21f0*/  IMAD R165, R2, R21, R6 ;  /* 0x0000001502a57224 */ /* 0x000fe200078e0206 */
[----:B------:R-:W-:Y:S01]  /*2200*/  IADD3 R166, P0, R12, R4, RZ ;  /* 0x000000040ca67210 */ /* 0x000fe20007f1e0ff */
[----:B-1----:R-:W-:-:S03]  /*2210*/  IMAD R4, R163, R174, RZ ;  /* 0x000000aea3047224 */ /* 0x002fc600078e02ff */
[----:B------:R-:W-:Y:S01]  /*2220*/  IADD3.X R167, R13, R5, R165, P0, !PT ;  /* 0x000000050da77210 */ /* 0x000fe200007fe4a5 */
[C---:B------:R-:W-:Y:S02]  /*2230*/  IMAD R163, R162.reuse, R175, R4 ;  /* 0x000000afa2a37224 */ /* 0x040fe400078e0204 */
[----:B------:R-:W-:-:S04]  /*2240*/  IMAD.WIDE.U32 R4, R162, R174, R166 ;  /* 0x000000aea2047225 */ /* 0x000fc800078e00a6 */
[----:B------:R-:W-:Y:S01]  /*2250*/  IMAD.IADD R5, R5, 0x1, R163 ;  /* 0x0000000105057824 */ /* 0x000fe200078e02a3 */
[----:B--2---:R-:W-:-:S04]  /*2260*/  LEA R6, P0, R4, R14, 0x2 ;  /* 0x0000000e04067211 */ /* 0x004fc800078010ff */
[----:B------:R-:W-:-:S05]  /*2270*/  LEA.HI.X R7, R4, R15, R5, 0x2, P0 ;  /* 0x0000000f04077211 */ /* 0x000fca00000f1405 */
[----:B------:R0:W2:Y:S01]  /*2280*/  @P2 LDG.E.LTC128B R19, desc[UR36][R6.64] ;  /* 0x0000002406132981 */ /* 0x0000a2000c1e1920 */
[----:B------:R-:W-:Y:S01]  /*2290*/  IMAD.WIDE.U32 R4, R162, R174, R12 ;  /* 0x000000aea2047225 */ /* 0x000fe200078e000c */
[C---:B------:R-:W-:Y:S01]  /*22a0*/  SHF.L.U64.HI R171, R174.reuse, 0x3, R175 ;  /* 0x00000003aeab7819 */ /* 0x040fe200000102af */
[----:B------:R-:W-:Y:S02]  /*22b0*/  BSSY B1, `(.L_x_34) ;  /* 0x0000014000017945 */ /* 0x000fe40003800000 */
[----:B------:R-:W-:Y:S01]  /*22c0*/  IMAD.SHL.U32 R170, R174, 0x8, RZ ;  /* 0x00000008aeaa7824 */ /* 0x000fe200078e00ff */
[----:B------:R-:W-:Y:S02]  /*22d0*/  IADD3 R168, P0, R8, R4, RZ ;  /* 0x0000000408a87210 */ /* 0x000fe40007f1e0ff */
[----:B------:R-:W-:Y:S01]  /*22e0*/  LEA R4, P3, R164, UR4, 0x2 ;  /* 0x00000004a4047c11 */ /* 0x000fe2000f8610ff */
[----:B------:R-:W-:Y:S01]  /*22f0*/  IMAD.WIDE.U32 R170, R162, R174, R170 ;  /* 0x000000aea2aa7225 */ /* 0x000fe200078e00aa */
[----:B------:R-:W-:-:S02]  /*2300*/  IADD3.X R169, R9, R163, R5, P0, !PT ;  /* 0x000000a309a97210 */ /* 0x000fc400007fe405 */
[----:B------:R-:W-:Y:S02]  /*2310*/  LEA.HI.X R5, R164, UR5, R177, 0x2, P3 ;  /* 0x00000005a4057c11 */ /* 0x000fe400098f14b1 */
[----:B------:R-:W-:Y:S01]  /*2320*/  ISETP.GT.AND P0, PT, R0, 0x1, PT ;  /* 0x000000010000780c */ /* 0x000fe20003f04270 */
[----:B------:R-:W-:-:S03]  /*2330*/  IMAD.WIDE.U32 R168, R2, R20, R168 ;  /* 0x0000001402a87225 */ /* 0x000fc600078e00a8 */
[----:B------:R-:W-:Y:S01]  /*2340*/  ISETP.GT.AND P3, PT, R3, RZ, P0 ;  /* 0x000000ff0300720c */ /* 0x000fe20000764270 */
[----:B0-----:R-:W-:Y:S01]  /*2350*/  IMAD.IADD R7, R165, 0x1, R169 ;  /* 0x00000001a5077824 */ /* 0x001fe200078e02a9 */
[----:B------:R-:W-:-:S04]  /*2360*/  LEA R6, P4, R168, R14, 0x2 ;  /* 0x0000000ea8067211 */ /* 0x000fc800078810ff */
[----:B------:R-:W-:Y:S02]  /*2370*/  LEA.HI.X R7, R168, R15, R7, 0x2, P4 ;  /* 0x0000000fa8077211 */ /* 0x000fe400020f1407 */
[----:B--2---:R-:W-:-:S05]  /*2380*/  LOP3.LUT R21, R19, 0xffffe000, RZ, 0xc0, !PT ;  /* 0xffffe00013157812 */ /* 0x004fca00078ec0ff */
[----:B------:R-:W-:-:S04]  /*2390*/  FMUL R21, R21, R152 ;  /* 0x0000009815157220 */ /* 0x000fc80000400000 */
[----:B------:R-:W-:-:S05]  /*23a0*/  FFMA R21, R24, R153, R21 ;  /* 0x0000009918157223 */ /* 0x000fca0000000015 */
[----:B------:R-:W-:-:S05]  /*23b0*/  F2FP.TF32.F32.PACK_B R21, R21 ;  /* 0x00000015ff15723e */ /* 0x000fca00024050ff */
[----:B------:R0:W-:Y:S01]  /*23c0*/  @P2 STG.E desc[UR36][R4.64], R21 ;  /* 0x0000001504002986 */ /* 0x0001e2000c101924 */
[----:B------:R-:W-:Y:S05]  /*23d0*/  @!P3 BRA `(.L_x_35) ;  /* 0x000000000004b947 */ /* 0x000fea0003800000 */
[----:B------:R1:W5:Y:S02]  /*23e0*/  LDG.E.LTC128B R19, desc[UR36][R6.64+0x4] ;  /* 0x0000042406137981 */ /* 0x000364000c1e1920 */
.L_x_35:
[----:B------:R-:W-:Y:S05]  /*23f0*/  BSYNC B1 ;  /* 0x0000000000017941 */ /* 0x000fea0003800000 */
.L_x_34:
[----:B0----5:R-:W-:Y:S01]  /*2400*/  LOP3.LUT R21, R19, 0xffffe000, RZ, 0xc0, !PT ;  /* 0xffffe00013157812 */ /* 0x021fe200078ec0ff */
[----:B------:R-:W-:Y:S01]  /*2410*/  IMAD.IADD R169, R163, 0x1, R171 ;  /* 0x00000001a3a97824 */ /* 0x000fe200078e02ab */
[----:B------:R-:W-:Y:S02]  /*2420*/  IADD3 R162, P2, R166, R170, RZ ;  /* 0x000000aaa6a27210 */ /* 0x000fe40007f5e0ff */
[----:B------:R-:W-:Y:S01]  /*2430*/  ISETP.GT.AND P1, PT, R3, 0x8, P1 ;  /* 0x000000080300780c */ /* 0x000fe20000f24270 */
[----:B------:R-:W-:Y:S02]  /*2440*/  FMUL R22, R21, R152 ;  /* 0x0000009815167220 */ /* 0x000fe40000400000 */
[----:B------:R-:W-:Y:S01]  /*2450*/  IMAD.X R166, R169, 0x1, R167, P2 ;  /* 0x00000001a9a67824 */ /* 0x000fe200010e06a7 */
[----:B------:R-:W-:Y:S01]  /*2460*/  LEA R24, P2, R162, R14, 0x2 ;  /* 0x0000000ea2187211 */ /* 0x000fe200078410ff */
[----:B------:R-:W-:-:S03]  /*2470*/  FFMA R163, R25, R153, R22 ;  /* 0x0000009919a37223 */ /* 0x000fc60000000016 */
[----:B------:R-:W-:Y:S02]  /*2480*/  LEA.HI.X R25, R162, R15, R166, 0x2, P2 ;  /* 0x0000000fa2197211 */ /* 0x000fe400010f14a6 */
[----:B------:R-:W-:-:S05]  /*2490*/  F2FP.TF32.F32.PACK_B R163, R163 ;  /* 0x000000a3ffa3723e */ /* 0x000fca00024050ff */
[----:B------:R0:W-:Y:S04]  /*24a0*/  @P3 STG.E desc[UR36][R4.64+0x4], R163 ;  /* 0x000004a304003986 */ /* 0x0001e8000c101924 */
[----:B------:R-:W2:Y:S01]  /*24b0*/  @P1 LDG.E.LTC128B R19, desc[UR36][R24.64] ;  /* 0x0000002418131981 */ /* 0x000ea2000c1e1920 */
[----:B------:R-:W-:Y:S01]  /*24c0*/  IADD3 R8, P2, P3, R8, R170, R12 ;  /* 0x000000aa08087210 */ /* 0x000fe20007b5e00c */
[----:B------:R-:W-:Y:S01]  /*24d0*/  BSSY B1, `(.L_x_36) ;  /* 0x0000011000017945 */ /* 0x000fe20003800000 */
[C---:B------:R-:W-:Y:S02]  /*24e0*/  SHF.L.U64.HI R11, R10.reuse, 0x5, R11 ;  /* 0x000000050a0b7819 */ /* 0x040fe4000001020b */
[----:B------:R-:W-:Y:S02]  /*24f0*/  IADD3.X R9, R9, R169, R13, P2, P3 ;  /* 0x000000a909097210 */ /* 0x000fe400017e640d */
[----:B------:R-:W-:-:S02]  /*2500*/  LEA R10, P2, R10, R4, 0x5 ;  /* 0x000000040a0a7211 */ /* 0x000fc400078428ff */
[----:B------:R-:W-:Y:S01]  /*2510*/  ISETP.GT.AND P0, PT, R3, 0x8, P0 ;  /* 0x000000080300780c */ /* 0x000fe20000704270 */
[----:B------:R-:W-:-:S04]  /*2520*/  IMAD.WIDE.U32 R20, R2, R20, R8 ;  /* 0x0000001402147225 */ /* 0x000fc800078e0008 */
[----:B------:R-:W-:Y:S01]  /*2530*/  IMAD.X R11, R11, 0x1, R5, P2 ;  /* 0x000000010b0b7824 */ /* 0x000fe200010e0605 */
[----:B------:R-:W-:Y:S01]  /*2540*/  LEA R8, P3, R20, R14, 0x2 ;  /* 0x0000000e14087211 */ /* 0x000fe200078610ff */
[----:B------:R-:W-:-:S05]  /*2550*/  IMAD.IADD R2, R165, 0x1, R21 ;  /* 0x00000001a5027824 */ /* 0x000fca00078e0215 */
        /* <DEDUP_REMOVED lines=8> */
.L_x_37:
[----:B------:R-:W-:Y:S05]  /*25e0*/  BSYNC B1 ;  /* 0x0000000000017941 */ /* 0x000fea0003800000 */
.L_x_36:
[----:B0----5:R-:W-:Y:S01]  /*25f0*/  LOP3.LUT R13, R19, 0xffffe000, RZ, 0xc0, !PT ;  /* 0xffffe000130d7812 */ /* 0x021fe200078ec0ff */
[----:B------:R-:W-:Y:S01]  /*2600*/  BSSY B1, `(.L_x_38) ;  /* 0x0000009000017945 */ /* 0x000fe20003800000 */
[----:B------:R-:W-:-:S03]  /*2610*/  ISETP.GT.AND P1, PT, R0, 0x8, PT ;  /* 0x000000080000780c */ /* 0x000fc60003f24270 */
[----:B------:R-:W-:Y:S01]  /*2620*/  FMUL R2, R13, R152 ;  /* 0x000000980d027220 */ /* 0x000fe20000400000 */
[----:B------:R-:W-:-:S03]  /*2630*/  ISETP.GT.AND P2, PT, R3, RZ, P1 ;  /* 0x000000ff0300720c */ /* 0x000fc60000f44270 */
[----:B------:R-:W-:-:S05]  /*2640*/  FFMA R27, R27, R153, R2 ;  /* 0x000000991b1b7223 */ /* 0x000fca0000000002 */
[----:B------:R-:W-:-:S05]  /*2650*/  F2FP.TF32.F32.PACK_B R27, R27 ;  /* 0x0000001bff1b723e */ /* 0x000fca00024050ff */
[----:B------:R0:W-:Y:S01]  /*2660*/  @P0 STG.E desc[UR36][R10.64+0x4], R27 ;  /* 0x0000041b0a000986 */ /* 0x0001e2000c101924 */
[----:B------:R-:W-:Y:S05]  /*2670*/  @!P2 BRA `(.L_x_39) ;  /* 0x000000000004a947 */ /* 0x000fea0003800000 */
[----:B------:R3:W5:Y:S02]  /*2680*/  LDG.E.LTC128B R19, desc[UR36][R6.64+0x20] ;  /* 0x0000202406137981 */ /* 0x000764000c1e1920 */
.L_x_39:
[----:B------:R-:W-:Y:S05]  /*2690*/  BSYNC B1 ;  /* 0x0000000000017941 */ /* 0x000fea0003800000 */
.L_x_38:
[----:B-----5:R-:W-:Y:S01]  /*26a0*/  LOP3.LUT R13, R19, 0xffffe000, RZ, 0xc0, !PT ;  /* 0xffffe000130d7812 */ /* 0x020fe200078ec0ff */
        /* <DEDUP_REMOVED lines=9> */
.L_x_41:
[----:B------:R-:W-:Y:S05]  /*2740*/  BSYNC B1 ;  /* 0x0000000000017941 */ /* 0x000fea0003800000 */
.L_x_40:
[----:B----45:R-:W-:Y:S01]  /*2750*/  LOP3.LUT R13, R19, 0xffffe000, RZ, 0xc0, !PT ;  /* 0xffffe000130d7812 */ /* 0x030fe200078ec0ff */
[----:B------:R-:W-:Y:S01]  /*2760*/  BSSY B1, `(.L_x_42) ;  /* 0x0000008000017945 */ /* 0x000fe20003800000 */
[----:B------:R-:W-:-:S03]  /*2770*/  ISETP.GT.AND P1, PT, R3, 0x8, P1 ;  /* 0x000000080300780c */ /* 0x000fc60000f24270 */
[----:B------:R-:W-:-:S04]  /*2780*/  FMUL R2, R13, R152 ;  /* 0x000000980d027220 */ /* 0x000fc80000400000 */
[----:B------:R-:W-:-:S05]  /*2790*/  FFMA R29, R29, R153, R2 ;  /* 0x000000991d1d7223 */ /* 0x000fca0000000002 */
[----:B------:R-:W-:-:S05]  /*27a0*/  F2FP.TF32.F32.PACK_B R29, R29 ;  /* 0x0000001dff1d723e */ /* 0x000fca00024050ff */
[----:B------:R4:W-:Y:S01]  /*27b0*/  @P3 STG.E desc[UR36][R4.64+0x24], R29 ;  /* 0x0000241d04003986 */ /* 0x0009e2000c101924 */
[----:B------:R-:W-:Y:S05]  /*27c0*/  @!P1 BRA `(.L_x_43) ;  /* 0x0000000000049947 */ /* 0x000fea0003800000 */
[----:B------:R0:W5:Y:S02]  /*27d0*/  LDG.E.LTC128B R19, desc[UR36][R8.64+0x20] ;  /* 0x0000202408137981 */ /* 0x000164000c1e1920 */
.L_x_43:
[----:B------:R-:W-:Y:S05]  /*27e0*/  BSYNC B1 ;  /* 0x0000000000017941 */ /* 0x000fea0003800000 */
.L_x_42:
[----:B-----5:R-:W-:Y:S01]  /*27f0*/  LOP3.LUT R13, R19, 0xffffe000, RZ, 0xc0, !PT ;  /* 0xffffe000130d7812 */ /* 0x020fe200078ec0ff */
        /* <DEDUP_REMOVED lines=8> */
.L_x_45:
[----:B------:R-:W-:Y:S05]  /*2880*/  BSYNC B1 ;  /* 0x0000000000017941 */ /* 0x000fea0003800000 */
.L_x_44:
        /* <DEDUP_REMOVED lines=10> */
.L_x_47:
[----:B------:R-:W-:Y:S05]  /*2930*/  BSYNC B1 ;  /* 0x0000000000017941 */ /* 0x000fea0003800000 */
.L_x_46:
        /* <DEDUP_REMOVED lines=10> */
.L_x_49:
[----:B------:R-:W-:Y:S05]  /*29e0*/  BSYNC B1 ;  /* 0x0000000000017941 */ /* 0x000fea0003800000 */
.L_x_48:
[----:B0----5:R-:W-:Y:S01]  /*29f0*/  LOP3.LUT R13, R19, 0xffffe000, RZ, 0xc0, !PT ;  /* 0xffffe000130d7812 */ /* 0x021fe200078ec0ff */
        /* <DEDUP_REMOVED lines=8> */
.L_x_51:
[----:B------:R-:W-:Y:S05]  /*2a80*/  BSYNC B1 ;  /* 0x0000000000017941 */ /* 0x000fea0003800000 */
.L_x_50:
        /* <DEDUP_REMOVED lines=9> */
.L_x_53:
[----:B------:R-:W-:Y:S05]  /*2b20*/  BSYNC B1 ;  /* 0x0000000000017941 */ /* 0x000fea0003800000 */
.L_x_52:
        /* <DEDUP_REMOVED lines=10> */
.L_x_55:
[----:B------:R-:W-:Y:S05]  /*2bd0*/  BSYNC B1 ;  /* 0x0000000000017941 */ /* 0x000fea0003800000 */
.L_x_54:
        /* <DEDUP_REMOVED lines=10> */
.L_x_57:
[----:B------:R-:W-:Y:S05]  /*2c80*/  BSYNC B1 ;  /* 0x0000000000017941 */ /* 0x000fea0003800000 */
.L_x_56:
        /* <DEDUP_REMOVED lines=9> */
.L_x_59:
[----:B------:R-:W-:Y:S05]  /*2d20*/  BSYNC B1 ;  /* 0x0000000000017941 */ /* 0x000fea0003800000 */
.L_x_58:
        /* <DEDUP_REMOVED lines=9> */
.L_x_61:
[----:B------:R-:W-:Y:S05]  /*2dc0*/  BSYNC B1 ;  /* 0x0000000000017941 */ /* 0x000fea0003800000 */
.L_x_60:
        /* <DEDUP_REMOVED lines=10> */
.L_x_63:
[----:B------:R-:W-:Y:S05]  /*2e70*/  BSYNC B1 ;  /* 0x0000000000017941 */ /* 0x000fea0003800000 */
.L_x_62:
        /* <DEDUP_REMOVED lines=10> */
.L_x_65:
[----:B------:R-:W-:Y:S05]  /*2f20*/  BSYNC B1 ;  /* 0x0000000000017941 */ /* 0x000fea0003800000 */
.L_x_64:
        /* <DEDUP_REMOVED lines=9> */
.L_x_67:
[----:B------:R-:W-:Y:S05]  /*2fc0*/  BSYNC B1 ;  /* 0x0000000000017941 */ /* 0x000fea0003800000 */
.L_x_66:
        /* <DEDUP_REMOVED lines=9> */
.L_x_69:
[----:B------:R-:W-:Y:S05]  /*3060*/  BSYNC B1 ;  /* 0x0000000000017941 */ /* 0x000fea0003800000 */
.L_x_68:
        /* <DEDUP_REMOVED lines=10> */
.L_x_71:
[----:B------:R-:W-:Y:S05]  /*3110*/  BSYNC B1 ;  /* 0x0000000000017941 */ /* 0x000fea0003800000 */
.L_x_70:
        /* <DEDUP_REMOVED lines=10> */
.L_x_73:
[----:B------:R-:W-:Y:S05]  /*31c0*/  BSYNC B1 ;  /* 0x0000000000017941 */ /* 0x000fea0003800000 */
.L_x_72:
        /* <DEDUP_REMOVED lines=9> */
.L_x_75:
[----:B------:R-:W-:Y:S05]  /*3260*/  BSYNC B1 ;  /* 0x0000000000017941 */ /* 0x000fea0003800000 */
.L_x_74:
        /* <DEDUP_REMOVED lines=9> */
.L_x_77:
[----:B------:R-:W-:Y:S05]  /*3300*/  BSYNC B1 ;  /* 0x0000000000017941 */ /* 0x000fea0003800000 */
.L_x_76:
        /* <DEDUP_REMOVED lines=10> */
.L_x_79:
[----:B------:R-:W-:Y:S05]  /*33b0*/  BSYNC B1 ;  /* 0x0000000000017941 */ /* 0x000fea0003800000 */
.L_x_78:
        /* <DEDUP_REMOVED lines=10> */
.L_x_81:
[----:B------:R-:W-:Y:S05]  /*3460*/  BSYNC B1 ;  /* 0x0000000000017941 */ /* 0x000fea0003800000 */
.L_x_80:
        /* <DEDUP_REMOVED lines=9> */
.L_x_83:
[----:B------:R-:W-:Y:S05]  /*3500*/  BSYNC B1 ;  /* 0x0000000000017941 */ /* 0x000fea0003800000 */
.L_x_82:
        /* <DEDUP_REMOVED lines=9> */
.L_x_85:
[----:B------:R-:W-:Y:S05]  /*35a0*/  BSYNC B1 ;  /* 0x0000000000017941 */ /* 0x000fea0003800000 */
.L_x_84:
        /* <DEDUP_REMOVED lines=10> */
.L_x_87:
[----:B------:R-:W-:Y:S05]  /*3650*/  BSYNC B1 ;  /* 0x0000000000017941 */ /* 0x000fea0003800000 */
.L_x_86:
        /* <DEDUP_REMOVED lines=10> */
.L_x_89:
[----:B------:R-:W-:Y:S05]  /*3700*/  BSYNC B1 ;  /* 0x0000000000017941 */ /* 0x000fea0003800000 */
.L_x_88:
        /* <DEDUP_REMOVED lines=9> */
.L_x_91:
[----:B------:R-:W-:Y:S05]  /*37a0*/  BSYNC B1 ;  /* 0x0000000000017941 */ /* 0x000fea0003800000 */
.L_x_90:
        /* <DEDUP_REMOVED lines=9> */
.L_x_93:
[----:B------:R-:W-:Y:S05]  /*3840*/  BSYNC B1 ;  /* 0x0000000000017941 */ /* 0x000fea0003800000 */
.L_x_92:
        /* <DEDUP_REMOVED lines=10> */
.L_x_95:
[----:B------:R-:W-:Y:S05]  /*38f0*/  BSYNC B1 ;  /* 0x0000000000017941 */ /* 0x000fea0003800000 */
.L_x_94:
        /* <DEDUP_REMOVED lines=10> */
.L_x_97:
[----:B------:R-:W-:Y:S05]  /*39a0*/  BSYNC B1 ;  /* 0x0000000000017941 */ /* 0x000fea0003800000 */
.L_x_96:
        /* <DEDUP_REMOVED lines=9> */
.L_x_99:
[----:B------:R-:W-:Y:S05]  /*3a40*/  BSYNC B1 ;  /* 0x0000000000017941 */ /* 0x000fea0003800000 */
.L_x_98:
        /* <DEDUP_REMOVED lines=9> */
.L_x_101:
[----:B------:R-:W-:Y:S05]  /*3ae0*/  BSYNC B1 ;  /* 0x0000000000017941 */ /* 0x000fea0003800000 */
.L_x_100:
        /* <DEDUP_REMOVED lines=10> */
.L_x_103:
[----:B------:R-:W-:Y:S05]  /*3b90*/  BSYNC B1 ;  /* 0x0000000000017941 */ /* 0x000fea0003800000 */
.L_x_102:
        /* <DEDUP_REMOVED lines=10> */
.L_x_105:
[----:B------:R-:W-:Y:S05]  /*3c40*/  BSYNC B1 ;  /* 0x0000000000017941 */ /* 0x000fea0003800000 */
.L_x_104:
        /* <DEDUP_REMOVED lines=9> */
.L_x_107:
[----:B------:R-:W-:Y:S05]  /*3ce0*/  BSYNC B1 ;  /* 0x0000000000017941 */ /* 0x000fea0003800000 */
.L_x_106:
        /* <DEDUP_REMOVED lines=9> */
.L_x_109:
[----:B------:R-:W-:Y:S05]  /*3d80*/  BSYNC B1 ;  /* 0x0000000000017941 */ /* 0x000fea0003800000 */
.L_x_108:
        /* <DEDUP_REMOVED lines=10> */
.L_x_111:
[----:B------:R-:W-:Y:S05]  /*3e30*/  BSYNC B1 ;  /* 0x0000000000017941 */ /* 0x000fea0003800000 */
.L_x_110:
        /* <DEDUP_REMOVED lines=10> */
.L_x_113:
[----:B------:R-:W-:Y:S05]  /*3ee0*/  BSYNC B1 ;  /* 0x0000000000017941 */ /* 0x000fea0003800000 */
.L_x_112:
        /* <DEDUP_REMOVED lines=9> */
.L_x_115:
[----:B------:R-:W-:Y:S05]  /*3f80*/  BSYNC B1 ;  /* 0x0000000000017941 */ /* 0x000fea0003800000 */
.L_x_114:
        /* <DEDUP_REMOVED lines=9> */
.L_x_117:
[----:B------:R-:W-:Y:S05]  /*4020*/  BSYNC B1 ;  /* 0x0000000000017941 */ /* 0x000fea0003800000 */
.L_x_116:
        /* <DEDUP_REMOVED lines=10> */
.L_x_119:
[----:B------:R-:W-:Y:S05]  /*40d0*/  BSYNC B1 ;  /* 0x0000000000017941 */ /* 0x000fea0003800000 */
.L_x_118:
        /* <DEDUP_REMOVED lines=10> */
.L_x_121:
[----:B------:R-:W-:Y:S05]  /*4180*/  BSYNC B1 ;  /* 0x0000000000017941 */ /* 0x000fea0003800000 */
.L_x_120:
        /* <DEDUP_REMOVED lines=9> */
.L_x_123:
[----:B------:R-:W-:Y:S05]  /*4220*/  BSYNC B1 ;  /* 0x0000000000017941 */ /* 0x000fea0003800000 */
.L_x_122:
        /* <DEDUP_REMOVED lines=9> */
.L_x_125:
[----:B------:R-:W-:Y:S05]  /*42c0*/  BSYNC B1 ;  /* 0x0000000000017941 */ /* 0x000fea0003800000 */
.L_x_124:
        /* <DEDUP_REMOVED lines=10> */
.L_x_127:
[----:B------:R-:W-:Y:S05]  /*4370*/  BSYNC B1 ;  /* 0x0000000000017941 */ /* 0x000fea0003800000 */
.L_x_126:
        /* <DEDUP_REMOVED lines=10> */
.L_x_129:
[----:B------:R-:W-:Y:S05]  /*4420*/  BSYNC B1 ;  /* 0x0000000000017941 */ /* 0x000fea0003800000 */
.L_x_128:
        /* <DEDUP_REMOVED lines=9> */
.L_x_131:
[----:B------:R-:W-:Y:S05]  /*44c0*/  BSYNC B1 ;  /* 0x0000000000017941 */ /* 0x000fea0003800000 */
.L_x_130:
        /* <DEDUP_REMOVED lines=9> */
.L_x_133:
[----:B------:R-:W-:Y:S05]  /*4560*/  BSYNC B1 ;  /* 0x0000000000017941 */ /* 0x000fea0003800000 */
.L_x_132:
        /* <DEDUP_REMOVED lines=10> */
.L_x_135:
[----:B------:R-:W-:Y:S05]  /*4610*/  BSYNC B1 ;  /* 0x0000000000017941 */ /* 0x000fea0003800000 */
.L_x_134:
        /* <DEDUP_REMOVED lines=10> */
.L_x_137:
[----:B------:R-:W-:Y:S05]  /*46c0*/  BSYNC B1 ;  /* 0x0000000000017941 */ /* 0x000fea0003800000 */
.L_x_136:
        /* <DEDUP_REMOVED lines=9> */
.L_x_139:
[----:B------:R-:W-:Y:S05]  /*4760*/  BSYNC B1 ;  /* 0x0000000000017941 */ /* 0x000fea0003800000 */
.L_x_138:
        /* <DEDUP_REMOVED lines=9> */
.L_x_141:
[----:B------:R-:W-:Y:S05]  /*4800*/  BSYNC B1 ;  /* 0x0000000000017941 */ /* 0x000fea0003800000 */
.L_x_140:
        /* <DEDUP_REMOVED lines=10> */
.L_x_143:
[----:B------:R-:W-:Y:S05]  /*48b0*/  BSYNC B1 ;  /* 0x0000000000017941 */ /* 0x000fea0003800000 */
.L_x_142:
        /* <DEDUP_REMOVED lines=10> */
.L_x_145:
[----:B------:R-:W-:Y:S05]  /*4960*/  BSYNC B1 ;  /* 0x0000000000017941 */ /* 0x000fea0003800000 */
.L_x_144:
        /* <DEDUP_REMOVED lines=9> */
.L_x_147:
[----:B------:R-:W-:Y:S05]  /*4a00*/  BSYNC B1 ;  /* 0x0000000000017941 */ /* 0x000fea0003800000 */
.L_x_146:
        /* <DEDUP_REMOVED lines=9> */
.L_x_149:
[----:B------:R-:W-:Y:S05]  /*4aa0*/  BSYNC B1 ;  /* 0x0000000000017941 */ /* 0x000fea0003800000 */
.L_x_148:
        /* <DEDUP_REMOVED lines=10> */
.L_x_151:
[----:B------:R-:W-:Y:S05]  /*4b50*/  BSYNC B1 ;  /* 0x0000000000017941 */ /* 0x000fea0003800000 */
.L_x_150:
        /* <DEDUP_REMOVED lines=10> */
.L_x_153:
[----:B------:R-:W-:Y:S05]  /*4c00*/  BSYNC B1 ;  /* 0x0000000000017941 */ /* 0x000fea0003800000 */
.L_x_152:
        /* <DEDUP_REMOVED lines=9> */
.L_x_155:
[----:B------:R-:W-:Y:S05]  /*4ca0*/  BSYNC B1 ;  /* 0x0000000000017941 */ /* 0x000fea0003800000 */
.L_x_154:
        /* <DEDUP_REMOVED lines=9> */
.L_x_157:
[----:B------:R-:W-:Y:S05]  /*4d40*/  BSYNC B1 ;  /* 0x0000000000017941 */ /* 0x000fea0003800000 */
.L_x_156:
        /* <DEDUP_REMOVED lines=10> */
.L_x_159:
[----:B------:R-:W-:Y:S05]  /*4df0*/  BSYNC B1 ;  /* 0x0000000000017941 */ /* 0x000fea0003800000 */
.L_x_158:
        /* <DEDUP_REMOVED lines=10> */
.L_x_161:
[----:B------:R-:W-:Y:S05]  /*4ea0*/  BSYNC B1 ;  /* 0x0000000000017941 */ /* 0x000fea0003800000 */
.L_x_160:
        /* <DEDUP_REMOVED lines=9> */
.L_x_163:
[----:B------:R-:W-:Y:S05]  /*4f40*/  BSYNC B1 ;  /* 0x0000000000017941 */ /* 0x000fea0003800000 */
.L_x_162:
        /* <DEDUP_REMOVED lines=9> */
.L_x_165:
[----:B------:R-:W-:Y:S05]  /*4fe0*/  BSYNC B1 ;  /* 0x0000000000017941 */ /* 0x000fea0003800000 */
.L_x_164:
        /* <DEDUP_REMOVED lines=10> */
.L_x_167:
[----:B------:R-:W-:Y:S05]  /*5090*/  BSYNC B1 ;  /* 0x0000000000017941 */ /* 0x000fea0003800000 */
.L_x_166:
        /* <DEDUP_REMOVED lines=10> */
.L_x_169:
[----:B------:R-:W-:Y:S05]  /*5140*/  BSYNC B1 ;  /* 0x0000000000017941 */ /* 0x000fea0003800000 */
.L_x_168:
        /* <DEDUP_REMOVED lines=9> */
.L_x_171:
[----:B------:R-:W-:Y:S05]  /*51e0*/  BSYNC B1 ;  /* 0x0000000000017941 */ /* 0x000fea0003800000 */
.L_x_170:
        /* <DEDUP_REMOVED lines=9> */
.L_x_173:
[----:B------:R-:W-:Y:S05]  /*5280*/  BSYNC B1 ;  /* 0x0000000000017941 */ /* 0x000fea0003800000 */
.L_x_172:
        /* <DEDUP_REMOVED lines=10> */
.L_x_175:
[----:B------:R-:W-:Y:S05]  /*5330*/  BSYNC B1 ;  /* 0x0000000000017941 */ /* 0x000fea0003800000 */
.L_x_174:
        /* <DEDUP_REMOVED lines=10> */
.L_x_177:
[----:B------:R-:W-:Y:S05]  /*53e0*/  BSYNC B1 ;  /* 0x0000000000017941 */ /* 0x000fea0003800000 */
.L_x_176:
        /* <DEDUP_REMOVED lines=9> */
.L_x_179:
[----:B------:R-:W-:Y:S05]  /*5480*/  BSYNC B1 ;  /* 0x0000000000017941 */ /* 0x000fea0003800000 */
.L_x_178:
        /* <DEDUP_REMOVED lines=9> */
.L_x_181:
[----:B------:R-:W-:Y:S05]  /*5520*/  BSYNC B1 ;  /* 0x0000000000017941 */ /* 0x000fea0003800000 */
.L_x_180:
        /* <DEDUP_REMOVED lines=10> */
.L_x_183:
[----:B------:R-:W-:Y:S05]  /*55d0*/  BSYNC B1 ;  /* 0x0000000000017941 */ /* 0x000fea0003800000 */
.L_x_182:
        /* <DEDUP_REMOVED lines=10> */
.L_x_185:
[----:B------:R-:W-:Y:S05]  /*5680*/  BSYNC B1 ;  /* 0x0000000000017941 */ /* 0x000fea0003800000 */
.L_x_184:
        /* <DEDUP_REMOVED lines=9> */
.L_x_187:
[----:B------:R-:W-:Y:S05]  /*5720*/  BSYNC B1 ;  /* 0x0000000000017941 */ /* 0x000fea0003800000 */
.L_x_186:
        /* <DEDUP_REMOVED lines=9> */
.L_x_189:
[----:B------:R-:W-:Y:S05]  /*57c0*/  BSYNC B1 ;  /* 0x0000000000017941 */ /* 0x000fea0003800000 */
.L_x_188:
        /* <DEDUP_REMOVED lines=10> */
.L_x_191:
[----:B------:R-:W-:Y:S05]  /*5870*/  BSYNC B1 ;  /* 0x0000000000017941 */ /* 0x000fea0003800000 */
.L_x_190:
        /* <DEDUP_REMOVED lines=10> */
.L_x_193:
[----:B------:R-:W-:Y:S05]  /*5920*/  BSYNC B1 ;  /* 0x0000000000017941 */ /* 0x000fea0003800000 */
.L_x_192:
        /* <DEDUP_REMOVED lines=9> */
.L_x_195:
[----:B------:R-:W-:Y:S05]  /*59c0*/  BSYNC B1 ;  /* 0x0000000000017941 */ /* 0x000fea0003800000 */
.L_x_194:
        /* <DEDUP_REMOVED lines=9> */
.L_x_197:
[----:B------:R-:W-:Y:S05]  /*5a60*/  BSYNC B1 ;  /* 0x0000000000017941 */ /* 0x000fea0003800000 */
.L_x_196:
        /* <DEDUP_REMOVED lines=10> */
.L_x_199:
[----:B------:R-:W-:Y:S05]  /*5b10*/  BSYNC B1 ;  /* 0x0000000000017941 */ /* 0x000fea0003800000 */
.L_x_198:
        /* <DEDUP_REMOVED lines=10> */
.L_x_201:
[----:B------:R-:W-:Y:S05]  /*5bc0*/  BSYNC B1 ;  /* 0x0000000000017941 */ /* 0x000fea0003800000 */
.L_x_200:
        /* <DEDUP_REMOVED lines=9> */
.L_x_203:
[----:B------:R-:W-:Y:S05]  /*5c60*/  BSYNC B1 ;  /* 0x0000000000017941 */ /* 0x000fea0003800000 */
.L_x_202:
        /* <DEDUP_REMOVED lines=9> */
.L_x_205:
[----:B------:R-:W-:Y:S05]  /*5d00*/  BSYNC B1 ;  /* 0x0000000000017941 */ /* 0x000fea0003800000 */
.L_x_204:
        /* <DEDUP_REMOVED lines=10> */
.L_x_207:
[----:B------:R-:W-:Y:S05]  /*5db0*/  BSYNC B1 ;  /* 0x0000000000017941 */ /* 0x000fea0003800000 */
.L_x_206:
        /* <DEDUP_REMOVED lines=10> */
.L_x_209:
[----:B------:R-:W-:Y:S05]  /*5e60*/  BSYNC B1 ;  /* 0x0000000000017941 */ /* 0x000fea0003800000 */
.L_x_208:
        /* <DEDUP_REMOVED lines=9> */
.L_x_211:
[----:B------:R-:W-:Y:S05]  /*5f00*/  BSYNC B1 ;  /* 0x0000000000017941 */ /* 0x000fea0003800000 */
.L_x_210:
        /* <DEDUP_REMOVED lines=9> */
.L_x_213:
[----:B------:R-:W-:Y:S05]  /*5fa0*/  BSYNC B1 ;  /* 0x0000000000017941 */ /* 0x000fea0003800000 */
.L_x_212:
        /* <DEDUP_REMOVED lines=10> */
.L_x_215:
[----:B------:R-:W-:Y:S05]  /*6050*/  BSYNC B1 ;  /* 0x0000000000017941 */ /* 0x000fea0003800000 */
.L_x_214:
        /* <DEDUP_REMOVED lines=10> */
.L_x_217:
[----:B------:R-:W-:Y:S05]  /*6100*/  BSYNC B1 ;  /* 0x0000000000017941 */ /* 0x000fea0003800000 */
.L_x_216:
        /* <DEDUP_REMOVED lines=9> */
.L_x_219:
[----:B------:R-:W-:Y:S05]  /*61a0*/  BSYNC B1 ;  /* 0x0000000000017941 */ /* 0x000fea0003800000 */
.L_x_218:
        /* <DEDUP_REMOVED lines=9> */
.L_x_221:
[----:B------:R-:W-:Y:S05]  /*6240*/  BSYNC B1 ;  /* 0x0000000000017941 */ /* 0x000fea0003800000 */
.L_x_220:
        /* <DEDUP_REMOVED lines=10> */
.L_x_223:
[----:B------:R-:W-:Y:S05]  /*62f0*/  BSYNC B1 ;  /* 0x0000000000017941 */ /* 0x000fea0003800000 */
.L_x_222:
        /* <DEDUP_REMOVED lines=10> */
.L_x_225:
[----:B------:R-:W-:Y:S05]  /*63a0*/  BSYNC B1 ;  /* 0x0000000000017941 */ /* 0x000fea0003800000 */
.L_x_224:
        /* <DEDUP_REMOVED lines=9> */
.L_x_227:
[----:B------:R-:W-:Y:S05]  /*6440*/  BSYNC B1 ;  /* 0x0000000000017941 */ /* 0x000fea0003800000 */
.L_x_226:
        /* <DEDUP_REMOVED lines=9> */
.L_x_229:
[----:B------:R-:W-:Y:S05]  /*64e0*/  BSYNC B1 ;  /* 0x0000000000017941 */ /* 0x000fea0003800000 */
.L_x_228:
        /* <DEDUP_REMOVED lines=10> */
.L_x_231:
[----:B------:R-:W-:Y:S05]  /*6590*/  BSYNC B1 ;  /* 0x0000000000017941 */ /* 0x000fea0003800000 */
.L_x_230:
        /* <DEDUP_REMOVED lines=10> */
.L_x_233:
[----:B------:R-:W-:Y:S05]  /*6640*/  BSYNC B1 ;  /* 0x0000000000017941 */ /* 0x000fea0003800000 */
.L_x_232:
        /* <DEDUP_REMOVED lines=9> */
.L_x_235:
[----:B------:R-:W-:Y:S05]  /*66e0*/  BSYNC B1 ;  /* 0x0000000000017941 */ /* 0x000fea0003800000 */
.L_x_234:
        /* <DEDUP_REMOVED lines=9> */
.L_x_237:
[----:B------:R-:W-:Y:S05]  /*6780*/  BSYNC B1 ;  /* 0x0000000000017941 */ /* 0x000fea0003800000 */
.L_x_236:
        /* <DEDUP_REMOVED lines=10> */
.L_x_239:
[----:B------:R-:W-:Y:S05]  /*6830*/  BSYNC B1 ;  /* 0x0000000000017941 */ /* 0x000fea0003800000 */
.L_x_238:
        /* <DEDUP_REMOVED lines=10> */
.L_x_241:
[----:B------:R-:W-:Y:S05]  /*68e0*/  BSYNC B1 ;  /* 0x0000000000017941 */ /* 0x000fea0003800000 */
.L_x_240:
        /* <DEDUP_REMOVED lines=9> */
.L_x_243:
[----:B------:R-:W-:Y:S05]  /*6980*/  BSYNC B1 ;  /* 0x0000000000017941 */ /* 0x000fea0003800000 */
.L_x_242:
        /* <DEDUP_REMOVED lines=9> */
.L_x_245:
[----:B------:R-:W-:Y:S05]  /*6a20*/  BSYNC B1 ;  /* 0x0000000000017941 */ /* 0x000fea0003800000 */
.L_x_244:
        /* <DEDUP_REMOVED lines=10> */
.L_x_247:
[----:B------:R-:W-:Y:S05]  /*6ad0*/  BSYNC B1 ;  /* 0x0000000000017941 */ /* 0x000fea0003800000 */
.L_x_246:
        /* <DEDUP_REMOVED lines=10> */
.L_x_249:
[----:B------:R-:W-:Y:S05]  /*6b80*/  BSYNC B1 ;  /* 0x0000000000017941 */ /* 0x000fea0003800000 */
.L_x_248:
        /* <DEDUP_REMOVED lines=9> */
.L_x_251:
[----:B------:R-:W-:Y:S05]  /*6c20*/  BSYNC B1 ;  /* 0x0000000000017941 */ /* 0x000fea0003800000 */
.L_x_250:
        /* <DEDUP_REMOVED lines=9> */
.L_x_253:
[----:B------:R-:W-:Y:S05]  /*6cc0*/  BSYNC B1 ;  /* 0x0000000000017941 */ /* 0x000fea0003800000 */
.L_x_252:
        /* <DEDUP_REMOVED lines=10> */
.L_x_255:
[----:B------:R-:W-:Y:S05]  /*6d70*/  BSYNC B1 ;  /* 0x0000000000017941 */ /* 0x000fea0003800000 */
.L_x_254:
        /* <DEDUP_REMOVED lines=10> */
.L_x_257:
[----:B------:R-:W-:Y:S05]  /*6e20*/  BSYNC B1 ;  /* 0x0000000000017941 */ /* 0x000fea0003800000 */
.L_x_256:
        /* <DEDUP_REMOVED lines=9> */
.L_x_259:
[----:B------:R-:W-:Y:S05]  /*6ec0*/  BSYNC B1 ;  /* 0x0000000000017941 */ /* 0x000fea0003800000 */
.L_x_258:
        /* <DEDUP_REMOVED lines=9> */
.L_x_261:
[----:B------:R-:W-:Y:S05]  /*6f60*/  BSYNC B1 ;  /* 0x0000000000017941 */ /* 0x000fea0003800000 */
.L_x_260:
        /* <DEDUP_REMOVED lines=10> */
.L_x_263:
[----:B------:R-:W-:Y:S05]  /*7010*/  BSYNC B1 ;  /* 0x0000000000017941 */ /* 0x000fea0003800000 */
.L_x_262:
        /* <DEDUP_REMOVED lines=10> */
.L_x_265:
[----:B------:R-:W-:Y:S05]  /*70c0*/  BSYNC B1 ;  /* 0x0000000000017941 */ /* 0x000fea0003800000 */
.L_x_264:
        /* <DEDUP_REMOVED lines=9> */
.L_x_267:
[----:B------:R-:W-:Y:S05]  /*7160*/  BSYNC B1 ;  /* 0x0000000000017941 */ /* 0x000fea0003800000 */
.L_x_266:
        /* <DEDUP_REMOVED lines=9> */
.L_x_269:
[----:B------:R-:W-:Y:S05]  /*7200*/  BSYNC B1 ;  /* 0x0000000000017941 */ /* 0x000fea0003800000 */
.L_x_268:
        /* <DEDUP_REMOVED lines=10> */
.L_x_271:
[----:B------:R-:W-:Y:S05]  /*72b0*/  BSYNC B1 ;  /* 0x0000000000017941 */ /* 0x000fea0003800000 */
.L_x_270:
        /* <DEDUP_REMOVED lines=10> */
.L_x_273:
[----:B------:R-:W-:Y:S05]  /*7360*/  BSYNC B1 ;  /* 0x0000000000017941 */ /* 0x000fea0003800000 */
.L_x_272:
        /* <DEDUP_REMOVED lines=9> */
.L_x_275:
[----:B------:R-:W-:Y:S05]  /*7400*/  BSYNC B1 ;  /* 0x0000000000017941 */ /* 0x000fea0003800000 */
.L_x_274:
        /* <DEDUP_REMOVED lines=9> */
.L_x_277:
[----:B------:R-:W-:Y:S05]  /*74a0*/  BSYNC B1 ;  /* 0x0000000000017941 */ /* 0x000fea0003800000 */
.L_x_276:
        /* <DEDUP_REMOVED lines=10> */
.L_x_279:
[----:B------:R-:W-:Y:S05]  /*7550*/  BSYNC B1 ;  /* 0x0000000000017941 */ /* 0x000fea0003800000 */
.L_x_278:
        /* <DEDUP_REMOVED lines=10> */
.L_x_281:
[----:B------:R-:W-:Y:S05]  /*7600*/  BSYNC B1 ;  /* 0x0000000000017941 */ /* 0x000fea0003800000 */
.L_x_280:
[----:B01-3-5:R-:W-:Y:S01]  /*7610*/  LOP3.LUT R7, R19, 0xffffe000, RZ, 0xc0, !PT ;  /* 0xffffe00013077812 */ /* 0x02bfe200078ec0ff */
        /* <DEDUP_REMOVED lines=8> */
.L_x_283:
[----:B------:R-:W-:Y:S05]  /*76a0*/  BSYNC B1 ;  /* 0x0000000000017941 */ /* 0x000fea0003800000 */
.L_x_282:
[----:B0---45:R-:W-:Y:S01]  /*76b0*/  LOP3.LUT R5, R19, 0xffffe000, RZ, 0xc0, !PT ;  /* 0xffffe00013057812 */ /* 0x031fe200078ec0ff */
[----:B------:R-:W-:Y:S01]  /*76c0*/  @P1 IMAD.MOV.U32 R4, RZ, RZ, R10 ;  /* 0x000000ffff041224 */ /* 0x000fe200078e000a */
[----:B------:R-:W-:Y:S01]  /*76d0*/  ISETP.GT.AND P0, PT, R3, 0x8, P0 ;  /* 0x000000080300780c */ /* 0x000fe20000704270 */
[----:B------:R-:W-:Y:S02]  /*76e0*/  BSSY B1, `(.L_x_284) ;  /* 0x0000008000017945 */ /* 0x000fe40003800000 */
[----:B------:R-:W-:-:S04]  /*76f0*/  FMUL R5, R5, R152 ;  /* 0x0000009805057220 */ /* 0x000fc80000400000 */
[----:B------:R-:W-:Y:S01]  /*7700*/  FFMA R7, R150, R153, R5 ;  /* 0x0000009996077223 */ /* 0x000fe20000000005 */
[----:B------:R-:W-:-:S04]  /*7710*/  @P1 IMAD.MOV.U32 R5, RZ, RZ, R11 ;  /* 0x000000ffff051224 */ /* 0x000fc800078e000b */
[----:B------:R-:W-:-:S05]  /*7720*/  F2FP.TF32.F32.PACK_B R7, R7 ;  /* 0x00000007ff07723e */ /* 0x000fca00024050ff */
[----:B------:R0:W-:Y:S01]  /*7730*/  @P1 STG.E desc[UR36][R4.64+0x3e0], R7 ;  /* 0x0003e00704001986 */ /* 0x0001e2000c101924 */
[----:B------:R-:W-:Y:S05]  /*7740*/  @!P0 BRA `(.L_x_285) ;  /* 0x0000000000048947 */ /* 0x000fea0003800000 */
[----:B------:R3:W5:Y:S02]  /*7750*/  LDG.E.LTC128B R19, desc[UR36][R8.64+0x3e4] ;  /* 0x0003e42408137981 */ /* 0x000764000c1e1920 */
.L_x_285:
[----:B------:R-:W-:Y:S05]  /*7760*/  BSYNC B1 ;  /* 0x0000000000017941 */ /* 0x000fea0003800000 */
.L_x_284:
[----:B------:R-:W-:Y:S05]  /*7770*/  @!P0 BRA `(.L_x_286) ;  /* 0x0000002400488947 */ /* 0x000fea0003800000 */
[----:B-----5:R-:W-:-:S05]  /*7780*/  LOP3.LUT R19, R19, 0xffffe000, RZ, 0xc0, !PT ;  /* 0xffffe00013137812 */ /* 0x020fca00078ec0ff */
[----:B------:R-:W-:-:S04]  /*7790*/  FMUL R0, R19, R152 ;  /* 0x0000009813007220 */ /* 0x000fc80000400000 */
[----:B------:R-:W-:-:S05]  /*77a0*/  FFMA R151, R151, R153, R0 ;  /* 0x0000009997977223 */ /* 0x000fca0000000000 */
[----:B------:R-:W-:-:S05]  /*77b0*/  F2FP.TF32.F32.PACK_B R151, R151 ;  /* 0x00000097ff97723e */ /* 0x000fca00024050ff */
[----:B------:R4:W-:Y:S01]  /*77c0*/  STG.E desc[UR36][R10.64+0x3e4], R151 ;  /* 0x0003e4970a007986 */ /* 0x0009e2000c101924 */
[----:B------:R-:W-:Y:S05]  /*77d0*/  BRA `(.L_x_286) ;  /* 0x0000002400307947 */ /* 0x000fea0003800000 */
.L_x_33:
[----:B------:R-:W-:Y:S01]  /*77e0*/  ISETP.GT.AND P3, PT, R0, 0x1, PT ;  /* 0x000000010000780c */ /* 0x000fe20003f64270 */
[----:B------:R-:W-:Y:S01]  /*77f0*/  ULDC.64 UR4, c[0x0][0x5c0] ;  /* 0x0001700000047ab9 */ /* 0x000fe20000000a00 */
[-C--:B------:R-:W-:Y:S01]  /*7800*/  FMUL R9, R24, R153.reuse ;  /* 0x0000009918097220 */ /* 0x080fe20000400000 */
[C---:B------:R-:W-:Y:S01]  /*7810*/  LEA R4, P4, R164.reuse, UR4, 0x2 ;  /* 0x00000004a4047c11 */ /* 0x040fe2000f8810ff */
[-C--:B------:R-:W-:Y:S01]  /*7820*/  FMUL R25, R25, R153.reuse ;  /* 0x0000009919197220 */ /* 0x080fe20000400000 */
[----:B------:R-:W-:Y:S01]  /*7830*/  ISETP.GT.AND P0, PT, R3, RZ, P3 ;  /* 0x000000ff0300720c */ /* 0x000fe20001f04270 */
[-C--:B------:R-:W-:Y:S01]  /*7840*/  FMUL R27, R27, R153.reuse ;  /* 0x000000991b1b7220 */ /* 0x080fe20000400000 */
[----:B------:R-:W-:Y:S01]  /*7850*/  LEA.HI.X R5, R164, UR5, R177, 0x2, P4 ;  /* 0x00000005a4057c11 */ /* 0x000fe2000a0f14b1 */
[----:B------:R-:W-:Y:S01]  /*7860*/  FMUL R29, R29, R153 ;  /* 0x000000991d1d7220 */ /* 0x000fe20000400000 */
[----:B------:R-:W-:Y:S01]  /*7870*/  F2FP.TF32.F32.PACK_B R9, R9 ;  /* 0x00000009ff09723e */ /* 0x000fe200024050ff */
[----:B------:R-:W-:Y:S01]  /*7880*/  FMUL R31, R31, R153 ;  /* 0x000000991f1f7220 */ /* 0x000fe20000400000 */
[----:B------:R-:W-:Y:S01]  /*7890*/  F2FP.TF32.F32.PACK_B R25, R25 ;  /* 0x00000019ff19723e */ /* 0x000fe200024050ff */
[-C--:B------:R-:W-:Y:S01]  /*78a0*/  FMUL R13, R32, R153.reuse ;  /* 0x00000099200d7220 */ /* 0x080fe20000400000 */
[C---:B------:R-:W-:Y:S01]  /*78b0*/  SHF.L.U64.HI R7, R10.reuse, 0x5, R11 ;  /* 0x000000050a077819 */ /* 0x040fe2000001020b */
[----:B------:R0:W-:Y:S01]  /*78c0*/  @P2 STG.E desc[UR36][R4.64], R9 ;  /* 0x0000000904002986 */ /* 0x0001e2000c101924 */
[----:B------:R-:W-:Y:S01]  /*78d0*/  LEA R6, P4, R10, R4, 0x5 ;  /* 0x000000040a067211 */ /* 0x000fe200078828ff */
[-C--:B------:R-:W-:Y:S01]  /*78e0*/  FMUL R11, R26, R153.reuse ;  /* 0x000000991a0b7220 */ /* 0x080fe20000400000 */
[----:B------:R-:W-:Y:S01]  /*78f0*/  ISETP.GT.AND P1, PT, R3, 0x8, P1 ;  /* 0x000000080300780c */ /* 0x000fe20000f24270 */
[----:B------:R-:W-:Y:S01]  /*7900*/  @P0 STG.E desc[UR36][R4.64+0x4], R25 ;  /* 0x0000041904000986 */ /* 0x000fe2000c101924 */
[C---:B------:R-:W-:Y:S01]  /*7910*/  ISETP.GT.AND P2, PT, R0.reuse, 0x8, PT ;  /* 0x000000080000780c */ /* 0x040fe20003f44270 */
[----:B------:R-:W-:Y:S01]  /*7920*/  IMAD.X R7, R7, 0x1, R5, P4 ;  /* 0x0000000107077824 */ /* 0x000fe200020e0605 */
[----:B------:R-:W-:Y:S01]  /*7930*/  ISETP.GT.AND P3, PT, R3, 0x8, P3 ;  /* 0x000000080300780c */ /* 0x000fe20001f64270 */
[-C--:B------:R-:W-:Y:S01]  /*7940*/  FMUL R33, R33, R153.reuse ;  /* 0x0000009921217220 */ /* 0x080fe20000400000 */
[----:B------:R-:W-:Y:S01]  /*7950*/  ISETP.GT.AND P0, PT, R0, 0x9, PT ;  /* 0x000000090000780c */ /* 0x000fe20003f04270 */
[-C--:B------:R-:W-:Y:S01]  /*7960*/  FMUL R35, R35, R153.reuse ;  /* 0x0000009923237220 */ /* 0x080fe20000400000 */
[C---:B------:R-:W-:Y:S01]  /*7970*/  ISETP.GT.AND P5, PT, R3.reuse, RZ, P2 ;  /* 0x000000ff0300720c */ /* 0x040fe200017a4270 */
[-C--:B0-----:R-:W-:Y:S01]  /*7980*/  FMUL R9, R28, R153.reuse ;  /* 0x000000991c097220 */ /* 0x081fe20000400000 */
[----:B------:R-:W-:Y:S01]  /*7990*/  ISETP.GT.AND P4, PT, R3, RZ, P0 ;  /* 0x000000ff0300720c */ /* 0x000fe20000784270 */
[----:B------:R-:W-:Y:S01]  /*79a0*/  FMUL R37, R37, R153 ;  /* 0x0000009925257220 */ /* 0x000fe20000400000 */
[----:B------:R-:W-:Y:S01]  /*79b0*/  F2FP.TF32.F32.PACK_B R11, R11 ;  /* 0x0000000bff0b723e */ /* 0x000fe200024050ff */
[----:B------:R-:W-:Y:S01]  /*79c0*/  FMUL R39, R39, R153 ;  /* 0x0000009927277220 */ /* 0x000fe20000400000 */
[----:B------:R-:W-:Y:S01]  /*79d0*/  F2FP.TF32.F32.PACK_B R27, R27 ;  /* 0x0000001bff1b723e */ /* 0x000fe200024050ff */
[----:B------:R-:W-:Y:S01]  /*79e0*/  FMUL R41, R41, R153 ;  /* 0x0000009929297220 */ /* 0x000fe20000400000 */
[----:B------:R-:W-:Y:S01]  /*79f0*/  F2FP.TF32.F32.PACK_B R9, R9 ;  /* 0x00000009ff09723e */ /* 0x000fe200024050ff */
[----:B------:R0:W-:Y:S01]  /*7a00*/  @P1 STG.E desc[UR36][R6.64], R11 ;  /* 0x0000000b06001986 */ /* 0x0001e2000c101924 */
[----:B------:R-:W-:Y:S01]  /*7a10*/  F2FP.TF32.F32.PACK_B R29, R29 ;  /* 0x0000001dff1d723e */ /* 0x000fe200024050ff */
[-C--:B------:R-:W-:Y:S01]  /*7a20*/  FMUL R43, R43, R153.reuse ;  /* 0x000000992b2b7220 */ /* 0x080fe20000400000 */
[C---:B------:R-:W-:Y:S01]  /*7a30*/  ISETP.GT.AND P1, PT, R0.reuse, 0x10, PT ;  /* 0x000000100000780c */ /* 0x040fe20003f24270 */
[----:B------:R-:W-:Y:S01]  /*7a40*/  @P3 STG.E desc[UR36][R6.64+0x4], R27 ;  /* 0x0000041b06003986 */ /* 0x000fe2000c101924 */
[----:B------:R-:W-:Y:S01]  /*7a50*/  ISETP.GT.AND P3, PT, R0, 0x11, PT ;  /* 0x000000110000780c */ /* 0x000fe20003f64270 */
[-C--:B------:R-:W-:Y:S01]  /*7a60*/  FMUL R45, R45, R153.reuse ;  /* 0x000000992d2d7220 */ /* 0x080fe20000400000 */
[C---:B------:R-:W-:Y:S01]  /*7a70*/  ISETP.GT.AND P2, PT, R3.reuse, 0x8, P2 ;  /* 0x000000080300780c */ /* 0x040fe20001744270 */
[----:B------:R1:W-:Y:S01]  /*7a80*/  @P5 STG.E desc[UR36][R4.64+0x20], R9 ;  /* 0x0000200904005986 */ /* 0x0003e2000c101924 */
[----:B------:R-:W-:Y:S01]  /*7a90*/  ISETP.GT.AND P0, PT, R3, 0x8, P0 ;  /* 0x000000080300780c */ /* 0x000fe20000704270 */
[-C--:B------:R-:W-:Y:S01]  /*7aa0*/  FMUL R47, R47, R153.reuse ;  /* 0x000000992f2f7220 */ /* 0x080fe20000400000 */
[C---:B------:R-:W-:Y:S01]  /*7ab0*/  ISETP.GT.AND P5, PT, R3.reuse, RZ, P1 ;  /* 0x000000ff0300720c */ /* 0x040fe20000fa4270 */
[----:B------:R-:W-:Y:S01]  /*7ac0*/  @P4 STG.E desc[UR36][R4.64+0x24], R29 ;  /* 0x0000241d04004986 */ /* 0x000fe2000c101924 */
        /* <DEDUP_REMOVED lines=8> */
[----:B-1----:R-:W-:Y:S01]  /*7b50*/  FMUL R9, R34, R153 ;  /* 0x0000009922097220 */ /* 0x002fe20000400000 */
[----:B------:R-:W-:Y:S01]  /*7b60*/  F2FP.TF32.F32.PACK_B R33, R33 ;  /* 0x00000021ff21723e */ /* 0x000fe200024050ff */
[----:B------:R0:W-:Y:S01]  /*7b70*/  @P2 STG.E desc[UR36][R6.64+0x20], R11 ;  /* 0x0000200b06002986 */ /* 0x0001e2000c101924 */
[----:B------:R-:W-:Y:S01]  /*7b80*/  ISETP.GT.AND P1, PT, R3, 0x8, P1 ;  /* 0x000000080300780c */ /* 0x000fe20000f24270 */
[-C--:B------:R-:W-:Y:S01]  /*7b90*/  FMUL R55, R55, R153.reuse ;  /* 0x0000009937377220 */ /* 0x080fe20000400000 */
[C---:B------:R-:W-:Y:S01]  /*7ba0*/  ISETP.GT.AND P2, PT, R0.reuse, 0x19, PT ;  /* 0x000000190000780c */ /* 0x040fe20003f44270 */
[----:B------:R-:W-:Y:S01]  /*7bb0*/  @P0 STG.E desc[UR36][R6.64+0x24], R31 ;  /* 0x0000241f06000986 */ /* 0x000fe2000c101924 */
[----:B------:R-:W-:Y:S01]  /*7bc0*/  ISETP.GT.AND P0, PT, R0, 0x18, PT ;  /* 0x000000180000780c */ /* 0x000fe20003f04270 */
[----:B------:R-:W-:Y:S01]  /*7bd0*/  FMUL R57, R57, R153 ;  /* 0x0000009939397220 */ /* 0x000fe20000400000 */
[----:B------:R-:W-:Y:S01]  /*7be0*/  F2FP.TF32.F32.PACK_B R9, R9 ;  /* 0x00000009ff09723e */ /* 0x000fe200024050ff */
[----:B------:R1:W-:Y:S01]  /*7bf0*/  @P5 STG.E desc[UR36][R4.64+0x40], R13 ;  /* 0x0000400d04005986 */ /* 0x0003e2000c101924 */
[----:B------:R-:W-:Y:S01]  /*7c00*/  ISETP.GT.AND P5, PT, R3, RZ, P0 ;  /* 0x000000ff0300720c */ /* 0x000fe200007a4270 */
[----:B------:R-:W-:Y:S01]  /*7c10*/  FMUL R59, R59, R153 ;  /* 0x000000993b3b7220 */ /* 0x000fe20000400000 */
[----:B------:R-:W-:Y:S01]  /*7c20*/  F2FP.TF32.F32.PACK_B R35, R35 ;  /* 0x00000023ff23723e */ /* 0x000fe200024050ff */
[----:B------:R-:W-:Y:S01]  /*7c30*/  @P4 STG.E desc[UR36][R4.64+0x44], R33 ;  /* 0x0000442104004986 */ /* 0x000fe2000c101924 */
[C---:B------:R-:W-:Y:S01]  /*7c40*/  ISETP.GT.AND P4, PT, R3.reuse, 0x8, P3 ;  /* 0x000000080300780c */ /* 0x040fe20001f84270 */
[----:B0-----:R-:W-:Y:S01]  /*7c50*/  FMUL R11, R36, R153 ;  /* 0x00000099240b7220 */ /* 0x001fe20000400000 */
[----:B------:R-:W-:Y:S01]  /*7c60*/  ISETP.GT.AND P3, PT, R3, RZ, P2 ;  /* 0x000000ff0300720c */ /* 0x000fe20001764270 */
[----:B------:R0:W-:Y:S01]  /*7c70*/  @P1 STG.E desc[UR36][R6.64+0x40], R9 ;  /* 0x0000400906001986 */ /* 0x0001e2000c101924 */
[----:B------:R-:W-:Y:S01]  /*7c80*/  F2FP.TF32.F32.PACK_B R37, R37 ;  /* 0x00000025ff25723e */ /* 0x000fe200024050ff */
[----:B------:R-:W-:Y:S01]  /*7c90*/  FMUL R61, R61, R153 ;  /* 0x000000993d3d7220 */ /* 0x000fe20000400000 */
[----:B------:R-:W-:Y:S01]  /*7ca0*/  F2FP.TF32.F32.PACK_B R11, R11 ;  /* 0x0000000bff0b723e */ /* 0x000fe200024050ff */
[-C--:B-1----:R-:W-:Y:S01]  /*7cb0*/  FMUL R13, R40, R153.reuse ;  /* 0x00000099280d7220 */ /* 0x082fe20000400000 */
[----:B------:R-:W-:Y:S01]  /*7cc0*/  ISETP.GT.AND P1, PT, R0, 0x20, PT ;  /* 0x000000200000780c */ /* 0x000fe20003f24270 */
[-C--:B------:R-:W-:Y:S01]  /*7cd0*/  FMUL R63, R63, R153.reuse ;  /* 0x000000993f3f7220 */ /* 0x080fe20000400000 */
[----:B------:R-:W-:Y:S01]  /*7ce0*/  ISETP.GT.AND P0, PT, R3, 0x8, P0 ;  /* 0x000000080300780c */ /* 0x000fe20000704270 */
[----:B------:R-:W-:Y:S01]  /*7cf0*/  FMUL R65, R65, R153 ;  /* 0x0000009941417220 */ /* 0x000fe20000400000 */
[----:B------:R-:W-:Y:S01]  /*7d00*/  F2FP.TF32.F32.PACK_B R39, R39 ;  /* 0x00000027ff27723e */ /* 0x000fe200024050ff */
[----:B------:R-:W-:Y:S01]  /*7d10*/  @P4 STG.E desc[UR36][R6.64+0x44], R35 ;  /* 0x0000442306004986 */ /* 0x000fe2000c101924 */
[C---:B------:R-:W-:Y:S01]  /*7d20*/  ISETP.GT.AND P4, PT, R3.reuse, 0x8, P2 ;  /* 0x000000080300780c */ /* 0x040fe20001784270 */
[-C--:B0-----:R-:W-:Y:S01]  /*7d30*/  FMUL R9, R38, R153.reuse ;  /* 0x0000009926097220 */ /* 0x081fe20000400000 */
[C---:B------:R-:W-:Y:S01]  /*7d40*/  ISETP.GT.AND P2, PT, R0.reuse, 0x21, PT ;  /* 0x000000210000780c */ /* 0x040fe20003f44270 */
[----:B------:R0:W-:Y:S01]  /*7d50*/  @P5 STG.E desc[UR36][R4.64+0x60], R11 ;  /* 0x0000600b04005986 */ /* 0x0001e2000c101924 */
[----:B------:R-:W-:Y:S01]  /*7d60*/  ISETP.GT.AND P5, PT, R3, RZ, P1 ;  /* 0x000000ff0300720c */ /* 0x000fe20000fa4270 */
[----:B------:R-:W-:Y:S01]  /*7d70*/  FMUL R67, R67, R153 ;  /* 0x0000009943437220 */ /* 0x000fe20000400000 */
[----:B------:R-:W-:Y:S01]  /*7d80*/  F2FP.TF32.F32.PACK_B R9, R9 ;  /* 0x00000009ff09723e */ /* 0x000fe200024050ff */
[----:B------:R-:W-:Y:S01]  /*7d90*/  @P3 STG.E desc[UR36][R4.64+0x64], R37 ;  /* 0x0000642504003986 */ /* 0x000fe2000c101924 */
[----:B------:R-:W-:Y:S01]  /*7da0*/  ISETP.GT.AND P3, PT, R3, RZ, P2 ;  /* 0x000000ff0300720c */ /* 0x000fe20001764270 */
[----:B------:R-:W-:Y:S01]  /*7db0*/  FMUL R69, R69, R153 ;  /* 0x0000009945457220 */ /* 0x000fe20000400000 */
[----:B------:R-:W-:Y:S01]  /*7dc0*/  F2FP.TF32.F32.PACK_B R13, R13 ;  /* 0x0000000dff0d723e */ /* 0x000fe200024050ff */
[----:B------:R1:W-:Y:S01]  /*7dd0*/  @P0 STG.E desc[UR36][R6.64+0x60], R9 ;  /* 0x0000600906000986 */ /* 0x0003e2000c101924 */
[----:B------:R-:W-:Y:S01]  /*7de0*/  F2FP.TF32.F32.PACK_B R41, R41 ;  /* 0x00000029ff29723e */ /* 0x000fe200024050ff */
[-C--:B------:R-:W-:Y:S01]  /*7df0*/  FMUL R71, R71, R153.reuse ;  /* 0x0000009947477220 */ /* 0x080fe20000400000 */
[----:B------:R-:W-:Y:S01]  /*7e00*/  ISETP.GT.AND P0, PT, R0, 0x28, PT ;  /* 0x000000280000780c */ /* 0x000fe20003f04270 */
[----:B------:R-:W-:Y:S01]  /*7e10*/  @P4 STG.E desc[UR36][R6.64+0x64], R39 ;  /* 0x0000642706004986 */ /* 0x000fe2000c101924 */
[C---:B------:R-:W-:Y:S01]  /*7e20*/  ISETP.GT.AND P1, PT, R3.reuse, 0x8, P1 ;  /* 0x000000080300780c */ /* 0x040fe20000f24270 */
[-C--:B0-----:R-:W-:Y:S01]  /*7e30*/  FMUL R11, R44, R153.reuse ;  /* 0x000000992c0b7220 */ /* 0x081fe20000400000 */
[----:B------:R-:W-:Y:S01]  /*7e40*/  ISETP.GT.AND P4, PT, R3, 0x8, P2 ;  /* 0x000000080300780c */ /* 0x000fe20001784270 */
[----:B------:R0:W-:Y:S01]  /*7e50*/  @P5 STG.E desc[UR36][R4.64+0x80], R13 ;  /* 0x0000800d04005986 */ /* 0x0001e2000c101924 */
[----:B------:R-:W-:Y:S01]  /*7e60*/  ISETP.GT.AND P2, PT, R0, 0x29, PT ;  /* 0x000000290000780c */ /* 0x000fe20003f44270 */
[-C--:B------:R-:W-:Y:S01]  /*7e70*/  FMUL R73, R73, R153.reuse ;  /* 0x0000009949497220 */ /* 0x080fe20000400000 */
[C---:B------:R-:W-:Y:S01]  /*7e80*/  ISETP.GT.AND P5, PT, R3.reuse, RZ, P0 ;  /* 0x000000ff0300720c */ /* 0x040fe200007a4270 */
[-C--:B-1----:R-:W-:Y:S01]  /*7e90*/  FMUL R9, R42, R153.reuse ;  /* 0x000000992a097220 */ /* 0x082fe20000400000 */
[----:B------:R-:W-:Y:S01]  /*7ea0*/  @P3 STG.E desc[UR36][R4.64+0x84], R41 ;  /* 0x0000842904003986 */ /* 0x000fe2000c101924 */
[----:B------:R-:W-:Y:S01]  /*7eb0*/  ISETP.GT.AND P3, PT, R3, RZ, P2 ;  /* 0x000000ff0300720c */ /* 0x000fe20001764270 */
[----:B------:R-:W-:Y:S01]  /*7ec0*/  FMUL R75, R75, R153 ;  /* 0x000000994b4b7220 */ /* 0x000fe20000400000 */
[----:B------:R-:W-:Y:S01]  /*7ed0*/  F2FP.TF32.F32.PACK_B R43, R43 ;  /* 0x0000002bff2b723e */ /* 0x000fe200024050ff */
[----:B------:R-:W-:Y:S01]  /*7ee0*/  FMUL R77, R77, R153 ;  /* 0x000000994d4d7220 */ /* 0x000fe20000400000 */
[----:B------:R-:W-:Y:S01]  /*7ef0*/  F2FP.TF32.F32.PACK_B R9, R9 ;  /* 0x00000009ff09723e */ /* 0x000fe200024050ff */
[----:B------:R-:W-:Y:S01]  /*7f00*/  FMUL R79, R79, R153 ;  /* 0x000000994f4f7220 */ /* 0x000fe20000400000 */
[----:B------:R-:W-:Y:S01]  /*7f10*/  F2FP.TF32.F32.PACK_B R11, R11 ;  /* 0x0000000bff0b723e */ /* 0x000fe200024050ff */
[----:B0-----:R-:W-:Y:S01]  /*7f20*/  FMUL R13, R48, R153 ;  /* 0x00000099300d7220 */ /* 0x001fe20000400000 */
[----:B------:R-:W-:Y:S01]  /*7f30*/  F2FP.TF32.F32.PACK_B R45, R45 ;  /* 0x0000002dff2d723e */ /* 0x000fe200024050ff */
[----:B------:R0:W-:Y:S01]  /*7f40*/  @P1 STG.E desc[UR36][R6.64+0x80], R9 ;  /* 0x0000800906001986 */ /* 0x0001e2000c101924 */
[C---:B------:R-:W-:Y:S01]  /*7f50*/  ISETP.GT.AND P1, PT, R0.reuse, 0x30, PT ;  /* 0x000000300000780c */ /* 0x040fe20003f24270 */
[-C--:B------:R-:W-:Y:S01]  /*7f60*/  FMUL R81, R81, R153.reuse ;  /* 0x0000009951517220 */ /* 0x080fe20000400000 */
[C---:B------:R-:W-:Y:S01]  /*7f70*/  ISETP.GT.AND P0, PT, R3.reuse, 0x8, P0 ;  /* 0x000000080300780c */ /* 0x040fe20000704270 */
[----:B------:R-:W-:Y:S01]  /*7f80*/  @P4 STG.E desc[UR36][R6.64+0x84], R43 ;  /* 0x0000842b06004986 */ /* 0x000fe2000c101924 */
[----:B------:R-:W-:Y:S01]  /*7f90*/  ISETP.GT.AND P4, PT, R3, 0x8, P2 ;  /* 0x000000080300780c */ /* 0x000fe20001784270 */
[-C--:B------:R-:W-:Y:S01]  /*7fa0*/  FMUL R83, R83, R153.reuse ;  /* 0x0000009953537220 */ /* 0x080fe20000400000 */
[----:B------:R-:W-:Y:S01]  /*7fb0*/  ISETP.GT.AND P2, PT, R0, 0x31, PT ;  /* 0x000000310000780c */ /* 0x000fe20003f44270 */
[----:B------:R1:W-:Y:S01]  /*7fc0*/  @P5 STG.E desc[UR36][R4.64+0xa0], R11 ;  /* 0x0000a00b04005986 */ /* 0x0003e2000c101924 */
[----:B------:R-:W-:Y:S01]  /*7fd0*/  ISETP.GT.AND P5, PT, R3, RZ, P1 ;  /* 0x000000ff0300720c */ /* 0x000fe20000fa4270 */
[----:B------:R-:W-:Y:S01]  /*7fe0*/  FMUL R85, R85, R153 ;  /* 0x0000009955557220 */ /* 0x000fe20000400000 */
[----:B------:R-:W-:Y:S01]  /*7ff0*/  F2FP.TF32.F32.PACK_B R47, R47 ;  /* 0x0000002fff2f723e */ /* 0x000fe200024050ff */
[-C--:B0-----:R-:W-:Y:S01]  /*8000*/  FMUL R9, R46, R153.reuse ;  /* 0x000000992e097220 */ /* 0x081fe20000400000 */
        /* <DEDUP_REMOVED lines=8> */
[-C--:B-1----:R-:W-:Y:S01]  /*8090*/  FMUL R11, R52, R153.reuse ;  /* 0x00000099340b7220 */ /* 0x082fe20000400000 */
[----:B------:R-:W-:Y:S01]  /*80a0*/  ISETP.GT.AND P1, PT, R3, 0x8, P1 ;  /* 0x000000080300780c */ /* 0x000fe20000f24270 */
[----:B------:R0:W-:Y:S01]  /*80b0*/  @P0 STG.E desc[UR36][R6.64+0xa0], R9 ;  /* 0x0000a00906000986 */ /* 0x0001e2000c101924 */
[C---:B------:R-:W-:Y:S01]  /*80c0*/  ISETP.GT.AND P0, PT, R0.reuse, 0x38, PT ;  /* 0x000000380000780c */ /* 0x040fe20003f04270 */
[----:B------:R-:W-:Y:S01]  /*80d0*/  FMUL R93, R93, R153 ;  /* 0x000000995d5d7220 */ /* 0x000fe20000400000 */
[----:B------:R-:W-:Y:S01]  /*80e0*/  F2FP.TF32.F32.PACK_B R51, R51 ;  /* 0x00000033ff33723e */ /* 0x000fe200024050ff */
        /* <DEDUP_REMOVED lines=15> */
[-C--:B------:R-:W-:Y:S01]  /*81e0*/  FMUL R103, R103, R153.reuse ;  /* 0x0000009967677220 */ /* 0x080fe20000400000 */
[----:B------:R-:W-:Y:S01]  /*81f0*/  ISETP.GT.AND P0, PT, R3, 0x8, P0 ;  /* 0x000000080300780c */ /* 0x000fe20000704270 */
[----:B-1----:R-:W-:Y:S01]  /*8200*/  FMUL R13, R56, R153 ;  /* 0x00000099380d7220 */ /* 0x002fe20000400000 */
[----:B------:R-:W-:Y:S01]  /*8210*/  F2FP.TF32.F32.PACK_B R55, R55 ;  /* 0x00000037ff37723e */ /* 0x000fe200024050ff */
        /* <DEDUP_REMOVED lines=15> */
[-C--:B------:R-:W-:Y:S01]  /*8310*/  FMUL R111, R111, R153.reuse ;  /* 0x000000996f6f7220 */ /* 0x080fe20000400000 */
[----:B------:R-:W-:Y:S01]  /*8320*/  ISETP.GT.AND P1, PT, R3, 0x8, P1 ;  /* 0x000000080300780c */ /* 0x000fe20000f24270 */
[----:B------:R-:W-:Y:S01]  /*8330*/  FMUL R113, R113, R153 ;  /* 0x0000009971717220 */ /* 0x000fe20000400000 */
[----:B------:R-:W-:Y:S01]  /*8340*/  F2FP.TF32.F32.PACK_B R9, R9 ;  /* 0x00000009ff09723e */ /* 0x000fe200024050ff */
[-C--:B------:R-:W-:Y:S01]  /*8350*/  FMUL R115, R115, R153.reuse ;  /* 0x0000009973737220 */ /* 0x080fe20000400000 */
[----:B-1----:R-:W-:Y:S01]  /*8360*/  FMUL R11, R60, R153 ;  /* 0x000000993c0b7220 */ /* 0x002fe20000400000 */
[----:B------:R-:W-:Y:S01]  /*8370*/  F2FP.TF32.F32.PACK_B R59, R59 ;  /* 0x0000003bff3b723e */ /* 0x000fe200024050ff */
[-C--:B------:R-:W-:Y:S01]  /*8380*/  FMUL R117, R117, R153.reuse ;  /* 0x0000009975757220 */ /* 0x080fe20000400000 */
        /* <DEDUP_REMOVED lines=47> */
[----:B------:R-:W-:Y:S01]  /*8680*/  ISETP.GT.AND P0, PT, R0, 0x58, PT ;  /* 0x000000580000780c */ /* 0x000fe20003f04270 */
[----:B------:R-:W-:Y:S01]  /*8690*/  FMUL R147, R147, R153 ;  /* 0x0000009993937220 */ /* 0x000fe20000400000 */
[----:B------:R-:W-:Y:S01]  /*86a0*/  F2FP.TF32.F32.PACK_B R11, R11 ;  /* 0x0000000bff0b723e */ /* 0x000fe200024050ff */
[----:B------:R-:W-:Y:S01]  /*86b0*/  @P4 STG.E desc[UR36][R6.64+0x124], R63 ;  /* 0x0001243f06004986 */ /* 0x000fe2000c101924 */
[C---:B------:R-:W-:Y:S01]  /*86c0*/  ISETP.GT.AND P4, PT, R3.reuse, 0x8, P2 ;  /* 0x000000080300780c */ /* 0x040fe20001784270 */
        /* <DEDUP_REMOVED lines=10> */
[----:B------:R-:W-:-:S02]  /*8770*/  ISETP.GT.AND P0, PT, R3, 0x8, P0 ;  /* 0x000000080300780c */ /* 0x000fc40000704270 */
[----:B------:R-:W-:Y:S01]  /*8780*/  F2FP.TF32.F32.PACK_B R9, R9 ;  /* 0x00000009ff09723e */ /* 0x000fe200024050ff */
[----:B-1----:R-:W-:Y:S01]  /*8790*/  FMUL R13, R72, R153 ;  /* 0x00000099480d7220 */ /* 0x002fe20000400000 */
[----:B------:R-:W-:-:S03]  /*87a0*/  F2FP.TF32.F32.PACK_B R71, R71 ;  /* 0x00000047ff47723e */ /* 0x000fc600024050ff */
[----:B------:R0:W-:Y:S01]  /*87b0*/  @P1 STG.E desc[UR36][R6.64+0x140], R9 ;  /* 0x0001400906001986 */ /* 0x0001e2000c101924 */
[C---:B------:R-:W-:Y:S02]  /*87c0*/  ISETP.GT.AND P1, PT, R0.reuse, 0x60, PT ;  /* 0x000000600000780c */ /* 0x040fe40003f24270 */
[----:B------:R-:W-:Y:S01]  /*87d0*/  F2FP.TF32.F32.PACK_B R13, R13 ;  /* 0x0000000dff0d723e */ /* 0x000fe200024050ff */
[----:B------:R-:W-:Y:S01]  /*87e0*/  @P4 STG.E desc[UR36][R6.64+0x144], R67 ;  /* 0x0001444306004986 */ /* 0x000fe2000c101924 */
[C---:B------:R-:W-:Y:S02]  /*87f0*/  ISETP.GT.AND P4, PT, R3.reuse, 0x8, P2 ;  /* 0x000000080300780c */ /* 0x040fe40001784270 */
[----:B------:R-:W-:Y:S01]  /*8800*/  ISETP.GT.AND P2, PT, R0, 0x61, PT ;  /* 0x000000610000780c */ /* 0x000fe20003f44270 */
[----:B------:R1:W-:Y:S01]  /*8810*/  @P5 STG.E desc[UR36][R4.64+0x160], R11 ;  /* 0x0001600b04005986 */ /* 0x0003e2000c101924 */
[C---:B------:R-:W-:Y:S02]  /*8820*/  ISETP.GT.AND P5, PT, R3.reuse, RZ, P1 ;  /* 0x000000ff0300720c */ /* 0x040fe40000fa4270 */
[----:B------:R-:W-:Y:S01]  /*8830*/  F2FP.TF32.F32.PACK_B R73, R73 ;  /* 0x00000049ff49723e */ /* 0x000fe200024050ff */
[----:B0-----:R-:W-:Y:S01]  /*8840*/  FMUL R9, R70, R153 ;  /* 0x0000009946097220 */ /* 0x001fe20000400000 */
[----:B------:R-:W-:Y:S01]  /*8850*/  @P3 STG.E desc[UR36][R4.64+0x164], R69 ;  /* 0x0001644504003986 */ /* 0x000fe2000c101924 */
[----:B------:R-:W-:-:S02]  /*8860*/  ISETP.GT.AND P3, PT, R3, RZ, P2 ;  /* 0x000000ff0300720c */ /* 0x000fc40001764270 */
[----:B------:R-:W-:Y:S02]  /*8870*/  ISETP.GT.AND P1, PT, R3, 0x8, P1 ;  /* 0x000000080300780c */ /* 0x000fe40000f24270 */
        /* <DEDUP_REMOVED lines=252> */
[----:B------:R-:W-:Y:S01]  /*9840*/  @P3 STG.E desc[UR36][R4.64+0x364], R133 ;  /* 0x0003648504003986 */ /* 0x000fe2000c101924 */
[----:B0-----:R-:W-:Y:S01]  /*9850*/  FMUL R9, R134, R153 ;  /* 0x0000009986097220 */ /* 0x001fe20000400000 */
[----:B------:R-:W-:-:S02]  /*9860*/  ISETP.GT.AND P3, PT, R3, RZ, P2 ;  /* 0x000000ff0300720c */ /* 0x000fc40001764270 */
[----:B------:R-:W-:Y:S02]  /*9870*/  ISETP.GT.AND P1, PT, R3, 0x8, P1 ;  /* 0x000000080300780c */ /* 0x000fe40000f24270 */
[----:B------:R-:W-:Y:S01]  /*9880*/  F2FP.TF32.F32.PACK_B R9, R9 ;  /* 0x00000009ff09723e */ /* 0x000fe200024050ff */
[----:B-1----:R-:W-:Y:S01]  /*9890*/  FMUL R11, R140, R153 ;  /* 0x000000998c0b7220 */ /* 0x002fe20000400000 */
[----:B------:R-:W-:-:S03]  /*98a0*/  F2FP.TF32.F32.PACK_B R139, R139 ;  /* 0x0000008bff8b723e */ /* 0x000fc600024050ff */
[----:B------:R0:W-:Y:S01]  /*98b0*/  @P0 STG.E desc[UR36][R6.64+0x360], R9 ;  /* 0x0003600906000986 */ /* 0x0001e2000c101924 */
[----:B------:R-:W-:Y:S02]  /*98c0*/  F2FP.TF32.F32.PACK_B R141, R141 ;  /* 0x0000008dff8d723e */ /* 0x000fe400024050ff */
[----:B------:R-:W-:Y:S01]  /*98d0*/  F2FP.TF32.F32.PACK_B R11, R11 ;  /* 0x0000000bff0b723e */ /* 0x000fe200024050ff */
[----:B------:R-:W-:Y:S01]  /*98e0*/  @P4 STG.E desc[UR36][R6.64+0x364], R135 ;  /* 0x0003648706004986 */ /* 0x000fe2000c101924 */
[C---:B------:R-:W-:Y:S02]  /*98f0*/  ISETP.GT.AND P4, PT, R0.reuse, 0xe8, PT ;  /* 0x000000e80000780c */ /* 0x040fe40003f84270 */
[----:B------:R-:W-:Y:S01]  /*9900*/  F2FP.TF32.F32.PACK_B R143, R143 ;  /* 0x0000008fff8f723e */ /* 0x000fe200024050ff */
[----:B------:R1:W-:Y:S01]  /*9910*/  @P5 STG.E desc[UR36][R4.64+0x380], R13 ;  /* 0x0003800d04005986 */ /* 0x0003e2000c101924 */
[----:B------:R-:W-:Y:S02]  /*9920*/  ISETP.GT.AND P5, PT, R0, 0xe9, PT ;  /* 0x000000e90000780c */ /* 0x000fe40003fa4270 */
[----:B------:R-:W-:Y:S01]  /*9930*/  F2FP.TF32.F32.PACK_B R145, R145 ;  /* 0x00000091ff91723e */ /* 0x000fe200024050ff */
[----:B------:R-:W-:Y:S01]  /*9940*/  @P3 STG.E desc[UR36][R4.64+0x384], R137 ;  /* 0x0003848904003986 */ /* 0x000fe2000c101924 */
[C---:B------:R-:W-:Y:S01]  /*9950*/  ISETP.GT.AND P3, PT, R3.reuse, 0x8, P2 ;  /* 0x000000080300780c */ /* 0x040fe20001764270 */
[----:B0-----:R-:W-:Y:S01]  /*9960*/  FMUL R9, R138, R153 ;  /* 0x000000998a097220 */ /* 0x001fe20000400000 */
[----:B------:R-:W-:-:S02]  /*9970*/  ISETP.GT.AND P2, PT, R3, RZ, P4 ;  /* 0x000000ff0300720c */ /* 0x000fc40002744270 */
[C---:B------:R-:W-:Y:S02]  /*9980*/  ISETP.GT.AND P0, PT, R3.reuse, RZ, P5 ;  /* 0x000000ff0300720c */ /* 0x040fe40002f04270 */
[C---:B------:R-:W-:Y:S01]  /*9990*/  ISETP.GT.AND P4, PT, R3.reuse, 0x8, P4 ;  /* 0x000000080300780c */ /* 0x040fe20002784270 */
[----:B-1----:R-:W-:Y:S01]  /*99a0*/  FMUL R13, R142, R153 ;  /* 0x000000998e0d7220 */ /* 0x002fe20000400000 */
[----:B------:R-:W-:Y:S02]  /*99b0*/  ISETP.GT.AND P5, PT, R3, 0x8, P5 ;  /* 0x000000080300780c */ /* 0x000fe40002fa4270 */
[----:B------:R-:W-:Y:S02]  /*99c0*/  F2FP.TF32.F32.PACK_B R9, R9 ;  /* 0x00000009ff09723e */ /* 0x000fe400024050ff */
[----:B------:R-:W-:Y:S02]  /*99d0*/  F2FP.TF32.F32.PACK_B R13, R13 ;  /* 0x0000000dff0d723e */ /* 0x000fe400024050ff */
[----:B------:R-:W-:Y:S01]  /*99e0*/  F2FP.TF32.F32.PACK_B R147, R147 ;  /* 0x00000093ff93723e */ /* 0x000fe200024050ff */
[----:B------:R0:W-:Y:S01]  /*99f0*/  @P1 STG.E desc[UR36][R6.64+0x380], R9 ;  /* 0x0003800906001986 */ /* 0x0001e2000c101924 */
[----:B------:R-:W-:-:S02]  /*9a00*/  ISETP.GT.AND P1, PT, R0, 0xf8, PT ;  /* 0x000000f80000780c */ /* 0x000fc40003f24270 */
        /* <DEDUP_REMOVED lines=8> */
[----:B0-----:R-:W-:Y:S01]  /*9a90*/  FMUL R9, R144, R153 ;  /* 0x0000009990097220 */ /* 0x001fe20000400000 */
[----:B------:R-:W-:-:S02]  /*9aa0*/  ISETP.GT.AND P0, PT, R0, 0xf9, PT ;  /* 0x000000f90000780c */ /* 0x000fc40003f04270 */
[----:B------:R0:W-:Y:S01]  /*9ab0*/  @P4 STG.E desc[UR36][R6.64+0x3a0], R13 ;  /* 0x0003a00d06004986 */ /* 0x0001e2000c101924 */
[C---:B------:R-:W-:Y:S02]  /*9ac0*/  ISETP.GT.AND P4, PT, R3.reuse, RZ, P2 ;  /* 0x000000ff0300720c */ /* 0x040fe40001784270 */
[----:B------:R-:W-:Y:S01]  /*9ad0*/  F2FP.TF32.F32.PACK_B R9, R9 ;  /* 0x00000009ff09723e */ /* 0x000fe200024050ff */
[----:B------:R-:W-:Y:S01]  /*9ae0*/  @P5 STG.E desc[UR36][R6.64+0x3a4], R143 ;  /* 0x0003a48f06005986 */ /* 0x000fe2000c101924 */
[C---:B------:R-:W-:Y:S01]  /*9af0*/  ISETP.GT.AND P5, PT, R3.reuse, RZ, P3 ;  /* 0x000000ff0300720c */ /* 0x040fe20001fa4270 */
[----:B-1----:R-:W-:Y:S01]  /*9b00*/  FMUL R11, R146, R153 ;  /* 0x00000099920b7220 */ /* 0x002fe20000400000 */
[C---:B------:R-:W-:Y:S02]  /*9b10*/  ISETP.GT.AND P3, PT, R3.reuse, 0x8, P3 ;  /* 0x000000080300780c */ /* 0x040fe40001f64270 */
[----:B------:R-:W-:Y:S02]  /*9b20*/  ISETP.GT.AND P2, PT, R3, 0x8, P2 ;  /* 0x000000080300780c */ /* 0x000fe40001744270 */
[----:B------:R-:W-:Y:S01]  /*9b30*/  F2FP.TF32.F32.PACK_B R11, R11 ;  /* 0x0000000bff0b723e */ /* 0x000fe200024050ff */
[----:B0-----:R-:W-:-:S05]  /*9b40*/  FMUL R13, R150, R153 ;  /* 0x00000099960d7220 */ /* 0x001fca0000400000 */
[----:B------:R-:W-:Y:S01]  /*9b50*/  F2FP.TF32.F32.PACK_B R13, R13 ;  /* 0x0000000dff0d723e */ /* 0x000fe200024050ff */
[----:B------:R-:W-:Y:S01]  /*9b60*/  @P5 STG.E desc[UR36][R4.64+0x3c0], R9 ;  /* 0x0003c00904005986 */ /* 0x000fe2000c101924 */
[C---:B------:R-:W-:Y:S01]  /*9b70*/  ISETP.GT.AND P5, PT, R3.reuse, RZ, P1 ;  /* 0x000000ff0300720c */ /* 0x040fe20000fa4270 */
[----:B------:R-:W-:Y:S01]  /*9b80*/  @P3 IMAD.MOV.U32 R2, RZ, RZ, R6 ;  /* 0x000000ffff023224 */ /* 0x000fe200078e0006 */
[C---:B------:R-:W-:Y:S01]  /*9b90*/  ISETP.GT.AND P1, PT, R3.reuse, 0x8, P1 ;  /* 0x000000080300780c */ /* 0x040fe20000f24270 */
[----:B------:R-:W-:Y:S01]  /*9ba0*/  @P4 STG.E desc[UR36][R4.64+0x3c4], R145 ;  /* 0x0003c49104004986 */ /* 0x000fe2000c101924 */
[C---:B------:R-:W-:Y:S02]  /*9bb0*/  ISETP.GT.AND P4, PT, R3.reuse, RZ, P0 ;  /* 0x000000ff0300720c */ /* 0x040fe40000784270 */
[----:B------:R-:W-:Y:S01]  /*9bc0*/  ISETP.GT.AND P0, PT, R3, 0x8, P0 ;  /* 0x000000080300780c */ /* 0x000fe20000704270 */
[----:B------:R-:W-:-:S05]  /*9bd0*/  @P3 IMAD.MOV.U32 R3, RZ, RZ, R7 ;  /* 0x000000ffff033224 */ /* 0x000fca00078e0007 */
[----:B------:R0:W-:Y:S02]  /*9be0*/  @P3 STG.E desc[UR36][R2.64+0x3c0], R11 ;  /* 0x0003c00b02003986 */ /* 0x0001e4000c101924 */
[----:B0-----:R-:W-:Y:S02]  /*9bf0*/  @P2 IMAD.MOV.U32 R2, RZ, RZ, R6 ;  /* 0x000000ffff022224 */ /* 0x001fe400078e0006 */
[----:B------:R-:W-:-:S05]  /*9c00*/  @P2 IMAD.MOV.U32 R3, RZ, RZ, R7 ;  /* 0x000000ffff032224 */ /* 0x000fca00078e0007 */
[----:B------:R0:W-:Y:S02]  /*9c10*/  @P2 STG.E desc[UR36][R2.64+0x3c4], R147 ;  /* 0x0003c49302002986 */ /* 0x0001e4000c101924 */
[----:B0-----:R-:W-:Y:S02]  /*9c20*/  @P5 IMAD.MOV.U32 R2, RZ, RZ, R4 ;  /* 0x000000ffff025224 */ /* 0x001fe400078e0004 */
[----:B------:R-:W-:-:S05]  /*9c30*/  @P5 IMAD.MOV.U32 R3, RZ, RZ, R5 ;  /* 0x000000ffff035224 */ /* 0x000fca00078e0005 */
[----:B------:R0:W-:Y:S04]  /*9c40*/  @P5 STG.E desc[UR36][R2.64+0x3e0], R15 ;  /* 0x0003e00f02005986 */ /* 0x0001e8000c101924 */
[----:B------:R1:W-:Y:S01]  /*9c50*/  @P4 STG.E desc[UR36][R4.64+0x3e4], R149 ;  /* 0x0003e49504004986 */ /* 0x0003e2000c101924 */
[----:B0-----:R-:W-:Y:S02]  /*9c60*/  @P1 IMAD.MOV.U32 R2, RZ, RZ, R6 ;  /* 0x000000ffff021224 */ /* 0x001fe400078e0006 */
[----:B------:R-:W-:-:S05]  /*9c70*/  @P1 IMAD.MOV.U32 R3, RZ, RZ, R7 ;  /* 0x000000ffff031224 */ /* 0x000fca00078e0007 */
[----:B------:R1:W-:Y:S04]  /*9c80*/  @P1 STG.E desc[UR36][R2.64+0x3e0], R13 ;  /* 0x0003e00d02001986 */ /* 0x0003e8000c101924 */
[----:B------:R1:W-:Y:S02]  /*9c90*/  @P0 STG.E desc[UR36][R6.64+0x3e4], R151 ;  /* 0x0003e49706000986 */ /* 0x0003e4000c101924 */
.L_x_286:
[----:B------:R-:W-:Y:S05]  /*9ca0*/  BSYNC B0 ;  /* 0x0000000000007941 */ /* 0x000fea0003800000 */
.L_x_32:
[----:B-1----:R-:W2:Y:S01]  /*9cb0*/  LDL.64 R2, [R1] ;  /* 0x0000000001027983 */ /* 0x002ea20000100a00 */
[----:B------:R-:W-:Y:S01]  /*9cc0*/  ULDC.64 UR4, c[0x0][0x650] ;  /* 0x0001940000047ab9 */ /* 0x000fe20000000a00 */
[----:B------:R1:W-:Y:S01]  /*9cd0*/  SYNCS.ARRIVE.TRANS64.A1T0 RZ, [R160+UR45], RZ ;  /* 0x000000ffa0ff79a7 */ /* 0x0003e2000810002d */
[----:B------:R-:W-:Y:S01]  /*9ce0*/  PRMT R0, RZ, 0x7610, R0 ;  /* 0x00007610ff007816 */ /* 0x000fe20000000000 */
[----:B-----5:R-:W-:Y:S02]  /*9cf0*/  IMAD.MOV.U32 R19, RZ, RZ, -0x1 ;  /* 0xffffffffff137424 */ /* 0x020fe400078e00ff */
[----:B------:R-:W-:Y:S01]  /*9d00*/  IMAD.MOV.U32 R22, RZ, RZ, -0x1 ;  /* 0xffffffffff167424 */ /* 0x000fe200078e00ff */
[----:B--2---:R-:W-:-:S04]  /*9d10*/  LEA R18, P0, R2, R18, 0x1 ;  /* 0x0000001202127211 */ /* 0x004fc800078008ff */
[----:B------:R-:W-:Y:S01]  /*9d20*/  LEA.HI.X R17, R2, R17, R23, 0x1, P0 ;  /* 0x0000001102117211 */ /* 0x000fe200000f0c17 */
[----:B------:R-:W-:Y:S01]  /*9d30*/  IMAD.MOV.U32 R2, RZ, RZ, -0x1 ;  /* 0xffffffffff027424 */ /* 0x000fe200078e00ff */
[----:B------:R-:W-:-:S04]  /*9d40*/  ISETP.GE.U32.AND P0, PT, R18, UR4, PT ;  /* 0x0000000412007c0c */ /* 0x000fc8000bf06070 */
[----:B------:R-:W-:-:S13]  /*9d50*/  ISETP.GE.U32.AND.EX P0, PT, R17, UR5, PT, P0 ;  /* 0x0000000511007c0c */ /* 0x000fda000bf06100 */
[----:B-1----:R-:W-:Y:S05]  /*9d60*/  @P0 BRA `(.L_x_287) ;  /* 0x0000000400700947 */ /* 0x002fea0003800000 */
[----:B----4-:R-:W1:Y:S01]  /*9d70*/  S2R R10, SR_CTAID.X ;  /* 0x00000000000a7919 */ /* 0x010e620000002500 */
[----:B---3--:R-:W2:Y:S01]  /*9d80*/  LDC.64 R8, c[0x0][0x628] ;  /* 0x00018a00ff087b82 */ /* 0x008ea20000000a00 */
[----:B------:R-:W-:Y:S01]  /*9d90*/  ULDC UR4, c[0x0][0x150] ;  /* 0x0000540000047ab9 */ /* 0x000fe20000000800 */
[----:B------:R-:W-:Y:S01]  /*9da0*/  IMAD.MOV.U32 R6, RZ, RZ, R18 ;  /* 0x000000ffff067224 */ /* 0x000fe200078e0012 */
[----:B------:R-:W3:Y:S01]  /*9db0*/  S2R R20, SR_CTAID.Y ;  /* 0x0000000000147919 */ /* 0x000ee20000002600 */
[----:B0-----:R-:W-:-:S04]  /*9dc0*/  IMAD.MOV.U32 R7, RZ, RZ, R17 ;  /* 0x000000ffff077224 */ /* 0x001fc800078e0011 */
[----:B------:R-:W0:Y:S08]  /*9dd0*/  LDC R15, c[0x0][0x144] ;  /* 0x00005100ff0f7b82 */ /* 0x000e300000000800 */
[----:B------:R-:W4:Y:S08]  /*9de0*/  LDC R0, c[0x0][0x630] ;  /* 0x00018c00ff007b82 */ /* 0x000f300000000800 */
[----:B------:R-:W0:Y:S01]  /*9df0*/  LDC.64 R12, c[0x0][0x620] ;  /* 0x00018800ff0c7b82 */ /* 0x000e220000000a00 */
[----:B--2---:R-:W-:-:S04]  /*9e00*/  ISETP.NE.U32.AND P0, PT, R8, RZ, PT ;  /* 0x000000ff0800720c */ /* 0x004fc80003f05070 */
[----:B------:R-:W-:Y:S02]  /*9e10*/  ISETP.NE.AND.EX P0, PT, R9, RZ, PT, P0 ;  /* 0x000000ff0900720c */ /* 0x000fe40003f05300 */
[----:B-1----:R-:W-:-:S05]  /*9e20*/  I2FP.F32.U32 R2, R10 ;  /* 0x0000000a00027245 */ /* 0x002fca0000201000 */
[----:B------:R-:W-:-:S04]  /*9e30*/  FMUL R2, R2, UR4 ;  /* 0x0000000402027c20 */ /* 0x000fc80008400000 */
[----:B------:R1:W2:Y:S02]  /*9e40*/  F2I.U32.TRUNC.NTZ R14, R2 ;  /* 0x00000002000e7305 */ /* 0x0002a4000020f000 */
[----:B---34-:R-:W-:Y:S05]  /*9e50*/  @!P0 BRA `(.L_x_288) ;  /* 0x0000000000288947 */ /* 0x018fea0003800000 */
[----:B------:R-:W3:Y:S02]  /*9e60*/  LDC R3, c[0x0][0x634] ;  /* 0x00018d00ff037b82 */ /* 0x000ee40000000800 */
[----:B---3--:R-:W-:-:S05]  /*9e70*/  IADD3 R7, P0, R18, R3, RZ ;  /* 0x0000000312077210 */ /* 0x008fca0007f1e0ff */
[----:B------:R-:W-:-:S04]  /*9e80*/  IMAD.X R11, RZ, RZ, R17, P0 ;  /* 0x000000ffff0b7224 */ /* 0x000fc800000e0611 */
[----:B-1----:R-:W-:-:S04]  /*9e90*/  IMAD.WIDE.U32 R2, R11, R8, RZ ;  /* 0x000000080b027225 */ /* 0x002fc800078e00ff */
[----:B------:R-:W-:-:S04]  /*9ea0*/  IMAD.WIDE.U32 R4, P0, R7, R9, R2 ;  /* 0x0000000907047225 */ /* 0x000fc80007800002 */
[----:B------:R-:W-:-:S04]  /*9eb0*/  IMAD.WIDE.U32 R2, R7, R8, RZ ;  /* 0x0000000807027225 */ /* 0x000fc800078e00ff */
[----:B------:R-:W-:Y:S01]  /*9ec0*/  IMAD.X R7, RZ, RZ, RZ, P0 ;  /* 0x000000ffff077224 */ /* 0x000fe200000e06ff */
[----:B------:R-:W-:Y:S01]  /*9ed0*/  IADD3 RZ, P0, R3, R4, RZ ;  /* 0x0000000403ff7210 */ /* 0x000fe20007f1e0ff */
[----:B------:R-:W-:-:S04]  /*9ee0*/  IMAD.MOV.U32 R6, RZ, RZ, R5 ;  /* 0x000000ffff067224 */ /* 0x000fc800078e0005 */
[----:B------:R-:W-:-:S08]  /*9ef0*/  IMAD.WIDE.U32.X R6, R11, R9, R6, P0 ;  /* 0x000000090b067225 */ /* 0x000fd000000e0406 */
.L_x_288:
[----:B------:R-:W3:Y:S01]  /*9f00*/  LDC.64 R26, c[0x0][0x640] ;  /* 0x00019000ff1a7b82 */ /* 0x000ee20000000a00 */
[-C--:B------:R-:W-:Y:S01]  /*9f10*/  SHF.R.U64 R11, R6, R0.reuse, R7 ;  /* 0x00000000060b7219 */ /* 0x080fe20000001207 */
[----:B------:R-:W-:Y:S01]  /*9f20*/  IMAD.MOV.U32 R19, RZ, RZ, R17 ;  /* 0x000000ffff137224 */ /* 0x000fe200078e0011 */
[----:B------:R-:W-:Y:S01]  /*9f30*/  SHF.R.U32.HI R0, RZ, R0, R7 ;  /* 0x00000000ff007219 */ /* 0x000fe20000011607 */
[----:B--2---:R-:W-:Y:S01]  /*9f40*/  IMAD.MOV R14, RZ, RZ, -R14 ;  /* 0x000000ffff0e7224 */ /* 0x004fe200078e0a0e */
[----:B------:R-:W-:Y:S01]  /*9f50*/  IADD3 R5, P0, RZ, -R11, RZ ;  /* 0x8000000bff057210 */ /* 0x000fe20007f1e0ff */
[----:B------:R-:W-:Y:S01]  /*9f60*/  ULDC UR4, c[0x0][0x154] ;  /* 0x0000550000047ab9 */ /* 0x000fe20000000800 */
[----:B------:R-:W-:Y:S01]  /*9f70*/  IMAD.MOV.U32 R7, RZ, RZ, 0x1 ;  /* 0x00000001ff077424 */ /* 0x000fe200078e00ff */
[----:B------:R-:W2:Y:S01]  /*9f80*/  LDC R4, c[0x0][0x618] ;  /* 0x00018600ff047b82 */ /* 0x000ea20000000800 */
[----:B0-----:R-:W-:Y:S02]  /*9f90*/  IMAD R22, R15, R14, R10 ;  /* 0x0000000e0f167224 */ /* 0x001fe400078e020a */
[----:B------:R-:W-:-:S04]  /*9fa0*/  IMAD.X R3, RZ, RZ, ~R0, P0 ;  /* 0x000000ffff037224 */ /* 0x000fc800000e0e00 */
[-C--:B------:R-:W-:Y:S01]  /*9fb0*/  IMAD R0, R3, R12.reuse, RZ ;  /* 0x0000000c03007224 */ /* 0x080fe200078e02ff */
[----:B------:R-:W0:Y:S01]  /*9fc0*/  LDC R6, c[0x0][0x608] ;  /* 0x00018200ff067b82 */ /* 0x000e220000000800 */
[----:B-1----:R-:W-:-:S04]  /*9fd0*/  IMAD.WIDE.U32 R2, R5, R12, R18 ;  /* 0x0000000c05027225 */ /* 0x002fc800078e0012 */
[----:B------:R-:W-:Y:S01]  /*9fe0*/  IMAD R5, R5, R13, R0 ;  /* 0x0000000d05057224 */ /* 0x000fe200078e0200 */
[----:B------:R-:W-:Y:S02]  /*9ff0*/  I2FP.F32.U32 R0, R20 ;  /* 0x0000001400007245 */ /* 0x000fe40000201000 */
[----:B------:R-:W1:Y:S01]  /*a000*/  LDC R24, c[0x0][0x658] ;  /* 0x00019600ff187b82 */ /* 0x000e620000000800 */
[----:B------:R-:W-:Y:S01]  /*a010*/  IMAD.IADD R3, R3, 0x1, R5 ;  /* 0x0000000103037824 */ /* 0x000fe200078e0205 */
[----:B---3--:R-:W-:Y:S01]  /*a020*/  ISETP.NE.U32.AND P0, PT, R26, RZ, PT ;  /* 0x000000ff1a00720c */ /* 0x008fe20003f05070 */
[----:B------:R-:W-:Y:S01]  /*a030*/  FMUL R0, R0, UR4 ;  /* 0x0000000400007c20 */ /* 0x000fe20008400000 */
[----:B------:R-:W-:Y:S02]  /*a040*/  IMAD.MOV.U32 R5, RZ, RZ, -0x1 ;  /* 0xffffffffff057424 */ /* 0x000fe400078e00ff */
[----:B------:R-:W-:Y:S01]  /*a050*/  ISETP.NE.AND.EX P0, PT, R27, RZ, PT, P0 ;  /* 0x000000ff1b00720c */ /* 0x000fe20003f05300 */
[----:B------:R3:W4:Y:S01]  /*a060*/  F2I.U32.TRUNC.NTZ R12, R0 ;  /* 0x00000000000c7305 */ /* 0x000722000020f000 */
[----:B------:R-:W3:Y:S01]  /*a070*/  LDC R15, c[0x0][0x148] ;  /* 0x00005200ff0f7b82 */ /* 0x000ee20000000800 */
[----:B--2---:R-:W-:-:S02]  /*a080*/  SHF.R.U64 R10, R2, R4, R3 ;  /* 0x00000004020a7219 */ /* 0x004fc40000001203 */
[----:B------:R-:W-:-:S05]  /*a090*/  SHF.R.U32.HI R3, RZ, R4, R3 ;  /* 0x00000004ff037219 */ /* 0x000fca0000011603 */
[----:B------:R-:W2:Y:S01]  /*a0a0*/  LDC R14, c[0x0][0x600] ;  /* 0x00018000ff0e7b82 */ /* 0x000ea20000000800 */
[-CC-:B0-----:R-:W-:Y:S02]  /*a0b0*/  SHF.R.U64 R8, R10, R6.reuse, R3.reuse ;  /* 0x000000060a087219 */ /* 0x181fe40000001203 */
[----:B------:R-:W-:-:S05]  /*a0c0*/  SHF.R.U32.HI R3, RZ, R6, R3 ;  /* 0x00000006ff037219 */ /* 0x000fca0000011603 */
[----:B------:R-:W0:Y:S01]  /*a0d0*/  LDC R21, c[0x0][0x648] ;  /* 0x00019200ff157b82 */ /* 0x000e220000000800 */
[-CC-:B-1----:R-:W-:Y:S02]  /*a0e0*/  SHF.R.U64 R13, R8, R24.reuse, R3.reuse ;  /* 0x00000018080d7219 */ /* 0x182fe40000001203 */
[-C--:B------:R-:W-:Y:S02]  /*a0f0*/  SHF.L.U32 R5, R5, R24.reuse, RZ ;  /* 0x0000001805057219 */ /* 0x080fe400000006ff */
[-C--:B------:R-:W-:Y:S01]  /*a100*/  SHF.R.U32.HI R3, RZ, R24.reuse, R3 ;  /* 0x00000018ff037219 */ /* 0x080fe20000011603 */
[----:B------:R-:W-:Y:S01]  /*a110*/  IMAD.MOV.U32 R2, RZ, RZ, R13 ;  /* 0x000000ffff027224 */ /* 0x000fe200078e000d */
[----:B------:R-:W-:Y:S01]  /*a120*/  SHF.L.U32 R24, R7, R24, RZ ;  /* 0x0000001807187219 */ /* 0x000fe200000006ff */
[----:B------:R-:W1:Y:S01]  /*a130*/  LDC R25, c[0x0][0x638] ;  /* 0x00018e00ff197b82 */ /* 0x000e620000000800 */
[----:B------:R-:W-:-:S07]  /*a140*/  LOP3.LUT R19, RZ, R5, RZ, 0x33, !PT ;  /* 0x00000005ff137212 */ /* 0x000fce00078e33ff */
[----:B------:R-:W0:Y:S01]  /*a150*/  LDC R28, c[0x0][0x610] ;  /* 0x00018400ff1c7b82 */ /* 0x000e220000000800 */
[----:B----4-:R-:W-:Y:S05]  /*a160*/  @!P0 BRA `(.L_x_289) ;  /* 0x0000000000288947 */ /* 0x010fea0003800000 */
[----:B---3--:R-:W3:Y:S02]  /*a170*/  LDC R0, c[0x0][0x64c] ;  /* 0x00019300ff007b82 */ /* 0x008ee40000000800 */
[----:B---3--:R-:W-:-:S05]  /*a180*/  IADD3 R7, P0, R13, R0, RZ ;  /* 0x000000000d077210 */ /* 0x008fca0007f1e0ff */
        /* <DEDUP_REMOVED lines=8> */
.L_x_289:
[----:B------:R-:W4:Y:S01]  /*a210*/  LDC R4, c[0x0][0x65c] ;  /* 0x00019700ff047b82 */ /* 0x000f220000000800 */
[----:B0--3--:R-:W-:Y:S01]  /*a220*/  SHF.R.U64 R0, R2, R21, R3 ;  /* 0x0000001502007219 */ /* 0x009fe20000001203 */
[----:B--2---:R-:W-:Y:S01]  /*a230*/  VIADD R3, R14, 0xffffffff ;  /* 0xffffffff0e037836 */ /* 0x004fe20000000000 */
[----:B------:R-:W-:Y:S01]  /*a240*/  LOP3.LUT R19, R8, R19, RZ, 0xc0, !PT ;  /* 0x0000001308137212 */ /* 0x000fe200078ec0ff */
[----:B------:R-:W-:Y:S02]  /*a250*/  IMAD.MOV R12, RZ, RZ, -R12 ;  /* 0x000000ffff0c7224 */ /* 0x000fe400078e0a0c */
[----:B------:R-:W-:Y:S01]  /*a260*/  IMAD.MOV R2, RZ, RZ, -R0 ;  /* 0x000000ffff027224 */ /* 0x000fe200078e0a00 */
[----:B------:R-:W-:Y:S01]  /*a270*/  LOP3.LUT R3, R10, R3, RZ, 0xc0, !PT ;  /* 0x000000030a037212 */ /* 0x000fe200078ec0ff */
[----:B------:R-:W-:Y:S02]  /*a280*/  IMAD R19, R24, R0, R19 ;  /* 0x0000000018137224 */ /* 0x000fe400078e0213 */
[----:B-1----:R-:W-:-:S04]  /*a290*/  IMAD R0, R2, R25, R13 ;  /* 0x0000001902007224 */ /* 0x002fc800078e020d */
[----:B------:R-:W-:Y:S01]  /*a2a0*/  IMAD R2, R0, R14, R3 ;  /* 0x0000000e00027224 */ /* 0x000fe200078e0203 */
[----:B----4-:R-:W-:Y:S01]  /*a2b0*/  ISETP.NE.AND P0, PT, R4, 0x1, PT ;  /* 0x000000010400780c */ /* 0x010fe20003f05270 */
[----:B------:R-:W-:-:S05]  /*a2c0*/  IMAD.MOV.U32 R4, RZ, RZ, 0x1 ;  /* 0x00000001ff047424 */ /* 0x000fca00078e00ff */
[----:B------:R-:W-:-:S07]  /*a2d0*/  PRMT R0, R4, 0x7610, R0 ;  /* 0x0000761004007816 */ /* 0x000fce0000000000 */
[----:B------:R-:W-:-:S04]  /*a2e0*/  @P0 IMAD R22, R15, R12, R20 ;  /* 0x0000000c0f160224 */ /* 0x000fc800078e0214 */
[----:B------:R-:W-:-:S05]  /*a2f0*/  IMAD R19, R19, R28, R22 ;  /* 0x0000001c13137224 */ /* 0x000fca00078e0216 */
[----:B------:R-:W-:Y:S02]  /*a300*/  SEL R22, R2, R19, !P0 ;  /* 0x0000001302167207 */ /* 0x000fe40004000000 */
[----:B------:R-:W-:Y:S01]  /*a310*/  SEL R19, R19, R2, !P0 ;  /* 0x0000000213137207 */ /* 0x000fe20004000000 */
[----:B------:R-:W-:-:S07]  /*a320*/  IMAD.MOV.U32 R2, RZ, RZ, R11 ;  /* 0x000000ffff027224 */ /* 0x000fce00078e000b */
.L_x_287:
[----:B------:R-:W-:Y:S02]  /*a330*/  LOP3.LUT P0, RZ, R0, 0xff, RZ, 0xc0, !PT ;  /* 0x000000ff00ff7812 */ /* 0x000fe4000780c0ff */
[----:B------:R-:W-:-:S11]  /*a340*/  LOP3.LUT R173, R173, 0x1, RZ, 0x3c, !PT ;  /* 0x00000001adad7812 */ /* 0x000fd600078e3cff */
[----:B------:R-:W-:Y:S05]  /*a350*/  @P0 BRA `(.L_x_290) ;  /* 0xffffff70003c0947 */ /* 0x000fea000383ffff */
[----:B------:R-:W-:Y:S05]  /*a360*/  EXIT ;  /* 0x000000000000794d */ /* 0x000fea0003800000 */
.L_x_13:
[----:B------:R-:W-:-:S08]  /*a370*/  ISETP.NE.AND P0, PT, R0, RZ, PT ;  /* 0x000000ff0000720c */ /* 0x000fd00003f05270 */
[----:B0-----:R-:W0:-:S00]  /*a380*/  USETMAXREG.DEALLOC.CTAPOOL 0x28 ;  /* 0x00000028000079c8 */ /* 0x001e0000080e0500 */
[----:B------:R-:W-:Y:S05]  /*a390*/  @P0 EXIT ;  /* 0x000000000000094d */ /* 0x000fea0003800000 */
[----:B0-----:R-:W-:Y:S01]  /*a3a0*/  LOP3.LUT P0, RZ, R8, 0xff, RZ, 0xc0, !PT ;  /* 0x000000ff08ff7812 */ /* 0x001fe2000780c0ff */
[----:B------:R-:W-:Y:S02]  /*a3b0*/  IMAD.MOV.U32 R0, RZ, RZ, 0x1 ;  /* 0x00000001ff007424 */ /* 0x000fe400078e00ff */
[----:B------:R-:W-:-:S10]  /*a3c0*/  IMAD.MOV.U32 R7, RZ, RZ, RZ ;  /* 0x000000ffff077224 */ /* 0x000fd400078e00ff */
[----:B------:R-:W-:Y:S05]  /*a3d0*/  @!P0 BRA `(.L_x_291) ;  /* 0x0000000c001c8947 */ /* 0x000fea0003800000 */
[----:B------:R-:W-:Y:S01]  /*a3e0*/  LOP3.LUT P0, RZ, R4, 0x1f, RZ, 0xc0, !PT ;  /* 0x0000001f04ff7812 */ /* 0x000fe2000780c0ff */
[----:B------:R-:W-:Y:S01]  /*a3f0*/  ULDC UR5, c[0x0][0x658] ;  /* 0x0001960000057ab9 */ /* 0x000fe20000000800 */
[----:B------:R-:W-:Y:S01]  /*a400*/  UMOV UR6, 0xffffffff ;  /* 0xffffffff00067882 */ /* 0x000fe20000000000 */
[----:B------:R-:W-:Y:S01]  /*a410*/  BSSY B0, `(.L_x_291) ;  /* 0x00000c3000007945 */ /* 0x000fe20003800000 */
[----:B------:R-:W-:Y:S01]  /*a420*/  USHF.L.U32 UR6, UR6, UR5, URZ ;  /* 0x0000000506067299 */ /* 0x000fe2000800063f */
[C---:B------:R-:W-:Y:S01]  /*a430*/  ISETP.NE.AND P2, PT, R3.reuse, RZ, PT ;  /* 0x000000ff0300720c */ /* 0x040fe20003f45270 */
[----:B------:R-:W-:Y:S01]  /*a440*/  IMAD.MOV.U32 R8, RZ, RZ, 0x1 ;  /* 0x00000001ff087424 */ /* 0x000fe200078e00ff */
[----:B------:R-:W-:Y:S01]  /*a450*/  ISETP.NE.OR P0, PT, R3, RZ, !P0 ;  /* 0x000000ff0300720c */ /* 0x000fe20004705670 */
[----:B------:R-:W-:Y:S01]  /*a460*/  IMAD.MOV.U32 R0, RZ, RZ, 0x1 ;  /* 0x00000001ff007424 */ /* 0x000fe200078e00ff */
[----:B------:R-:W-:Y:S01]  /*a470*/  LOP3.LUT R6, R16, 0x2, RZ, 0xfc, !PT ;  /* 0x0000000210067812 */ /* 0x000fe200078efcff */
[----:B------:R-:W-:Y:S01]  /*a480*/  IMAD.MOV.U32 R7, RZ, RZ, RZ ;  /* 0x000000ffff077224 */ /* 0x000fe200078e00ff */
[----:B------:R-:W-:Y:S01]  /*a490*/  ULDC UR4, c[0x0][0x600] ;  /* 0x0001800000047ab9 */ /* 0x000fe20000000800 */
[----:B------:R-:W-:Y:S01]  /*a4a0*/  UMOV UR7, 0x1 ;  /* 0x0000000100077882 */ /* 0x000fe20000000000 */
[----:B------:R-:W-:-:S02]  /*a4b0*/  UIADD3 UR19, UR40, 0x1, URZ ;  /* 0x0000000128137890 */ /* 0x000fc4000fffe03f */
[----:B------:R-:W-:Y:S02]  /*a4c0*/  UIADD3 UR15, UR4, -0x1, URZ ;  /* 0xffffffff040f7890 */ /* 0x000fe4000fffe03f */
[----:B------:R-:W-:Y:S02]  /*a4d0*/  USHF.L.U32 UR17, UR7, UR5, URZ ;  /* 0x0000000507117299 */ /* 0x000fe4000800063f */
[----:B------:R-:W-:Y:S01]  /*a4e0*/  ULOP3.LUT UR16, URZ, UR6, URZ, 0x33, !UPT ;  /* 0x000000063f107292 */ /* 0x000fe2000f8e333f */
[----:B------:R-:W-:-:S11]  /*a4f0*/  ULDC.64 UR20, c[0x0][0x198] ;  /* 0x0000660000147ab9 */ /* 0x000fd60000000a00 */
.L_x_303:
[----:B------:R-:W-:-:S03]  /*a500*/  UMOV UR4, 0xffffffff ;  /* 0xffffffff00047882 */ /* 0x000fc60000000000 */
[----:B------:R-:W-:Y:S05]  /*a510*/  BRA.DIV UR4, `(.L_x_292) ;  /* 0x0000001204047947 */ /* 0x000fea000b800000 */
[----:B------:R-:W-:-:S13]  /*a520*/  ELECT P6, URZ, PT ;  /* 0x00000000003f782f */ /* 0x000fda00038c0000 */
.L_x_317:
[----:B------:R-:W0:Y:S01]  /*a530*/  LDC R3, c[0x0][0x28c] ;  /* 0x0000a300ff037b82 */ /* 0x000e220000000800 */
[----:B------:R-:W-:Y:S01]  /*a540*/  BSSY B1, `(.L_x_293) ;  /* 0x0000037000017945 */ /* 0x000fe20003800000 */
[----:B0-----:R-:W-:-:S13]  /*a550*/  ISETP.LT.OR P6, PT, R3, 0x1, !P6 ;  /* 0x000000010300780c */ /* 0x001fda00077c1670 */
[----:B------:R-:W-:Y:S05]  /*a560*/  @P6 BRA `(.L_x_294) ;  /* 0x0000000000d06947 */ /* 0x000fea0003800000 */
[----:B------:R-:W-:Y:S02]  /*a570*/  IMAD.SHL.U32 R22, R22, 0x100, RZ ;  /* 0x0000010016167824 */ /* 0x000fe400078e00ff */
[----:B------:R-:W-:Y:S02]  /*a580*/  IMAD.SHL.U32 R19, R19, 0x40, RZ ;  /* 0x0000004013137824 */ /* 0x000fe400078e00ff */
[----:B------:R-:W-:Y:S02]  /*a590*/  IMAD.MOV.U32 R12, RZ, RZ, RZ ;  /* 0x000000ffff0c7224 */ /* 0x000fe400078e00ff */
[----:B------:R-:W-:Y:S02]  /*a5a0*/  IMAD.U32 R13, RZ, RZ, UR19 ;  /* 0x00000013ff0d7e24 */ /* 0x000fe4000f8e00ff */
[----:B------:R-:W-:Y:S02]  /*a5b0*/  IMAD.MOV.U32 R3, RZ, RZ, R0 ;  /* 0x000000ffff037224 */ /* 0x000fe400078e0000 */
[----:B------:R-:W-:-:S07]  /*a5c0*/  IMAD.MOV.U32 R4, RZ, RZ, R7 ;  /* 0x000000ffff047224 */ /* 0x000fce00078e0007 */
.L_x_298:
[----:B------:R-:W0:Y:S01]  /*a5d0*/  S2R R10, SR_CgaCtaId ;  /* 0x00000000000a7919 */ /* 0x000e220000008800 */
[----:B------:R-:W-:Y:S01]  /*a5e0*/  MOV R5, 0x400 ;  /* 0x0000040000057802 */ /* 0x000fe20000000f00 */
[----:B------:R-:W1:Y:S03]  /*a5f0*/  @!P2 LDC R9, c[0x0][0x500] ;  /* 0x00014000ff09ab82 */ /* 0x000e660000000800 */
[----:B0-----:R-:W-:Y:S02]  /*a600*/  LEA R11, R10, R5, 0x18 ;  /* 0x000000050a0b7211 */ /* 0x001fe400078ec0ff */
[----:B------:R-:W-:-:S03]  /*a610*/  SHF.L.U32 R5, R3, 0x1f, RZ ;  /* 0x0000001f03057819 */ /* 0x000fc600000006ff */
[----:B------:R-:W-:-:S04]  /*a620*/  IMAD R10, R4, 0x8, R11 ;  /* 0x00000008040a7824 */ /* 0x000fc800078e020b */
[----:B------:R-:W0:Y:S02]  /*a630*/  SYNCS.PHASECHK.TRANS64.TRYWAIT P1, [R10+URZ+0x28], R5 ;  /* 0x000028050a0075a7 */ /* 0x000e24000802017f */
[----:B01----:R-:W-:Y:S05]  /*a640*/  @!P1 BRA `(.L_x_295) ;  /* 0x0000000c00d89947 */ /* 0x003fea0003800000 */
.L_x_318:
[----:B0-----:R-:W-:Y:S01]  /*a650*/  PRMT R5, R6, 0x9910, RZ ;  /* 0x0000991006057816 */ /* 0x001fe200000000ff */
[----:B------:R0:W-:Y:S03]  /*a660*/  @!P2 SYNCS.ARRIVE.TRANS64 RZ, [R10+URZ], R9 ;  /* 0x000000090affa9a7 */ /* 0x0001e6000800003f */
[----:B------:R-:W-:-:S13]  /*a670*/  ISETP.NE.AND P1, PT, R5, 0x2, PT ;  /* 0x000000020500780c */ /* 0x000fda0003f25270 */
[----:B0-----:R-:W-:Y:S05]  /*a680*/  @P1 BRA `(.L_x_296) ;  /* 0x0000000000041947 */ /* 0x001fea0003800000 */
[----:B------:R-:W-:Y:S01]  /*a690*/  BPT.TRAP 0x1 ;  /* 0x000000040000795c */ /* 0x000fe20000300000 */
.L_x_296:
[----:B------:R-:W-:Y:S05]  /*a6a0*/  @P0 BRA `(.L_x_297) ;  /* 0x0000000000040947 */ /* 0x000fea0003800000 */
[----:B------:R-:W-:Y:S01]  /*a6b0*/  BPT.TRAP 0x1 ;  /* 0x000000040000795c */ /* 0x000fe20000300000 */
.L_x_297:
[--C-:B------:R-:W-:Y:S01]  /*a6c0*/  IMAD R5, R4, 0x2000, R11.reuse ;  /* 0x0000200004057824 */ /* 0x100fe200078e020b */
[----:B------:R-:W-:Y:S01]  /*a6d0*/  R2UR UR9, R10 ;  /* 0x000000000a0972ca */ /* 0x000fe200000e0000 */
[C---:B------:R-:W-:Y:S01]  /*a6e0*/  IMAD R11, R4.reuse, 0x8000, R11 ;  /* 0x00008000040b7824 */ /* 0x040fe200078e020b */
[----:B------:R-:W-:Y:S01]  /*a6f0*/  UIADD3 UR4, UP0, UR20, 0xf0, URZ ;  /* 0x000000f014047890 */ /* 0x000fe2000ff1e03f */
[----:B------:R-:W-:Y:S01]  /*a700*/  VIADD R13, R13, 0xffffffff ;  /* 0xffffffff0d0d7836 */ /* 0x000fe20000000000 */
[----:B------:R-:W-:Y:S01]  /*a710*/  R2UR UR5, R5 ;  /* 0x00000000050572ca */ /* 0x000fe200000e0000 */
[----:B------:R-:W-:Y:S01]  /*a720*/  UIADD3 UR22, UP1, UR20, 0x1f0, URZ ;  /* 0x000001f014167890 */ /* 0x000fe2000ff3e03f */
[----:B------:R-:W-:Y:S01]  /*a730*/  R2UR UR8, R11 ;  /* 0x000000000b0872ca */ /* 0x000fe200000e0000 */
[----:B------:R-:W-:Y:S01]  /*a740*/  VIADD R4, R4, 0x1 ;  /* 0x0000000104047836 */ /* 0x000fe20000000000 */
[----:B------:R-:W-:Y:S01]  /*a750*/  R2UR UR11, R19 ;  /* 0x00000000130b72ca */ /* 0x000fe200000e0000 */
[----:B------:R-:W-:Y:S01]  /*a760*/  UIADD3.X UR23, URZ, UR21, URZ, UP1, !UPT ;  /* 0x000000153f177290 */ /* 0x000fe20008ffe43f */
[----:B------:R-:W-:Y:S01]  /*a770*/  R2UR UR10, R12 ;  /* 0x000000000c0a72ca */ /* 0x000fe200000e0000 */
[----:B------:R-:W-:Y:S01]  /*a780*/  UMOV UR6, 0x0 ;  /* 0x0000000000067882 */ /* 0x000fe20000000000 */
[----:B------:R-:W-:Y:S01]  /*a790*/  R2UR UR12, R2 ;  /* 0x00000000020c72ca */ /* 0x000fe200000e0000 */
[----:B------:R-:W-:Y:S01]  /*a7a0*/  UMOV UR7, 0x10000000 ;  /* 0x1000000000077882 */ /* 0x000fe20000000000 */
[----:B------:R-:W-:Y:S01]  /*a7b0*/  R2UR UR18, R22 ;  /* 0x00000000161272ca */ /* 0x000fe200000e0000 */
[----:B------:R-:W-:Y:S01]  /*a7c0*/  VIADD R12, R12, 0x20 ;  /* 0x000000200c0c7836 */ /* 0x000fe20000000000 */
[----:B------:R-:W-:Y:S01]  /*a7d0*/  ISETP.GT.AND P3, PT, R13, 0x1, PT ;  /* 0x000000010d00780c */ /* 0x000fe20003f64270 */
[----:B------:R-:W-:Y:S01]  /*a7e0*/  UIADD3 UR13, UR5, 0x180, URZ ;  /* 0x00000180050d7890 */ /* 0x000fe2000fffe03f */
[----:B------:R-:W-:Y:S01]  /*a7f0*/  ISETP.NE.AND P1, PT, R4, 0x5, PT ;  /* 0x000000050400780c */ /* 0x000fe20003f25270 */
[----:B------:R-:W-:-:S02]  /*a800*/  UIADD3.X UR5, URZ, UR21, URZ, UP0, !UPT ;  /* 0x000000153f057290 */ /* 0x000fc400087fe43f */
[----:B------:R-:W-:Y:S01]  /*a810*/  UIADD3 UR14, UR8, 0xa180, URZ ;  /* 0x0000a180080e7890 */ /* 0x000fe2000fffe03f */
[----:B------:R-:W-:Y:S02]  /*a820*/  SEL R10, RZ, 0x1, P1 ;  /* 0x00000001ff0a7807 */ /* 0x000fe40000800000 */
[----:B------:R-:W-:Y:S01]  /*a830*/  UMOV UR8, UR13 ;  /* 0x0000000d00087c82 */ /* 0x000fe20008000000 */
[----:B------:R-:W-:Y:S02]  /*a840*/  SEL R4, R4, RZ, P1 ;  /* 0x000000ff04047207 */ /* 0x000fe40000800000 */
[----:B------:R-:W-:Y:S01]  /*a850*/  LOP3.LUT R3, R3, R10, RZ, 0x3c, !PT ;  /* 0x0000000a03037212 */ /* 0x000fe200078e3cff */
[----:B------:R0:W-:Y:S02]  /*a860*/  UTMALDG.3D [UR8], [UR4], desc[UR6] ;  /* 0x00000608040075b4 */ /* 0x0001e40008011000 */
[----:B0-----:R-:W-:Y:S01]  /*a870*/  UMOV UR8, UR14 ;  /* 0x0000000e00087c82 */ /* 0x001fe20008000000 */
[----:B------:R-:W-:-:S02]  /*a880*/  UMOV UR11, UR18 ;  /* 0x00000012000b7c82 */ /* 0x000fc40008000000 */
[----:B------:R0:W-:Y:S02]  /*a890*/  UTMALDG.3D [UR8], [UR22], desc[UR6] ;  /* 0x00000608160075b4 */ /* 0x0001e40008011000 */
[----:B0-----:R-:W-:Y:S05]  /*a8a0*/  @P3 BRA `(.L_x_298) ;  /* 0xfffffffc00483947 */ /* 0x001fea000383ffff */
.L_x_294:
[----:B------:R-:W-:Y:S05]  /*a8b0*/  BSYNC B1 ;  /* 0x0000000000017941 */ /* 0x000fea0003800000 */
.L_x_293:
[----:B------:R-:W2:Y:S01]  /*a8c0*/  LDL.64 R10, [R1] ;  /* 0x00000000010a7983 */ /* 0x000ea20000100a00 */
[----:B------:R-:W-:Y:S01]  /*a8d0*/  LOP3.LUT P4, RZ, R8, 0xff, RZ, 0xc0, !PT ;  /* 0x000000ff08ff7812 */ /* 0x000fe2000788c0ff */
[----:B------:R-:W-:Y:S01]  /*a8e0*/  VIADD R4, R7, UR40 ;  /* 0x0000002807047c36 */ /* 0x000fe20008000000 */
[----:B------:R-:W-:Y:S01]  /*a8f0*/  ULDC.64 UR4, c[0x0][0x650] ;  /* 0x0001940000047ab9 */ /* 0x000fe20000000a00 */
[----:B------:R-:W-:Y:S01]  /*a900*/  IMAD.U32 R7, RZ, RZ, UR40 ;  /* 0x00000028ff077e24 */ /* 0x000fe2000f8e00ff */
[----:B------:R-:W-:Y:S01]  /*a910*/  UISETP.GE.U32.AND UP0, UPT, UR40, 0x5, UPT ;  /* 0x000000052800788c */ /* 0x000fe2000bf06070 */
[----:B------:R-:W-:Y:S01]  /*a920*/  BSSY B1, `(.L_x_299) ;  /* 0x000006f000017945 */ /* 0x000fe20003800000 */
[----:B------:R-:W-:Y:S01]  /*a930*/  ISETP.GT.U32.AND P1, PT, R4, 0x4, PT ;  /* 0x000000040400780c */ /* 0x000fe20003f24070 */
[----:B------:R-:W-:Y:S01]  /*a940*/  IMAD.MOV.U32 R19, RZ, RZ, -0x1 ;  /* 0xffffffffff137424 */ /* 0x000fe200078e00ff */
[----:B------:R-:W-:Y:S01]  /*a950*/  PRMT R8, RZ, 0x7610, R8 ;  /* 0x00007610ff087816 */ /* 0x000fe20000000008 */
[----:B------:R-:W-:Y:S01]  /*a960*/  IMAD.MOV.U32 R22, RZ, RZ, -0x1 ;  /* 0xffffffffff167424 */ /* 0x000fe200078e00ff */
[----:B------:R-:W-:-:S02]  /*a970*/  ISETP.LT.U32.AND P1, PT, R7, 0x5, P1 ;  /* 0x000000050700780c */ /* 0x000fc40000f21070 */
[----:B------:R-:W-:Y:S01]  /*a980*/  PLOP3.LUT P3, PT, PT, PT, UP0, 0x80, 0x0 ;  /* 0x000000000000781c */ /* 0x000fe20003f6f008 */
[----:B------:R-:W0:Y:S01]  /*a990*/  @P4 S2R R3, SR_CgaCtaId ;  /* 0x0000000000034919 */ /* 0x000e220000008800 */
[----:B------:R-:W-:-:S04]  /*a9a0*/  @P4 MOV R2, 0x400 ;  /* 0x0000040000024802 */ /* 0x000fc80000000f00 */
[----:B0-----:R-:W-:Y:S01]  /*a9b0*/  @P4 LEA R5, R3, R2, 0x18 ;  /* 0x0000000203054211 */ /* 0x001fe200078ec0ff */
[----:B------:R-:W-:-:S03]  /*a9c0*/  IMAD.WIDE.U32 R2, R4, -0x33333333, RZ ;  /* 0xcccccccd04027825 */ /* 0x000fc600078e00ff */
[----:B------:R0:W-:Y:S01]  /*a9d0*/  @P4 SYNCS.ARRIVE.TRANS64.A1T0 RZ, [R5+URZ+0x88], RZ ;  /* 0x000088ff05ff49a7 */ /* 0x0001e2000810003f */
[----:B------:R-:W-:Y:S01]  /*a9e0*/  IMAD.MOV.U32 R2, RZ, RZ, -0x1 ;  /* 0xffffffffff027424 */ /* 0x000fe200078e00ff */
[----:B0-----:R-:W-:Y:S02]  /*a9f0*/  SHF.R.U32.HI R5, RZ, 0x2, R3 ;  /* 0x00000002ff057819 */ /* 0x001fe40000011603 */
[----:B------:R-:W-:-:S03]  /*aa00*/  SEL R3, RZ, 0x1, !P1 ;  /* 0x00000001ff037807 */ /* 0x000fc60004800000 */
[----:B------:R-:W-:Y:S01]  /*aa10*/  IMAD R7, R5, -0x5, R4 ;  /* 0xfffffffb05077824 */ /* 0x000fe200078e0204 */
[----:B------:R-:W-:Y:S02]  /*aa20*/  LOP3.LUT R0, R0, R3, RZ, 0x3c, !PT ;  /* 0x0000000300007212 */ /* 0x000fe400078e3cff */
[----:B------:R-:W-:Y:S02]  /*aa30*/  PRMT R3, RZ, 0x7610, R3 ;  /* 0x00007610ff037816 */ /* 0x000fe40000000003 */
[----:B------:R-:W-:Y:S02]  /*aa40*/  @P3 LOP3.LUT R0, R0, 0x1, R5, 0x78, !PT ;  /* 0x0000000100003812 */ /* 0x000fe400078e7805 */
[----:B--2---:R-:W-:-:S04]  /*aa50*/  IADD3 R18, P4, R18, R10, RZ ;  /* 0x0000000a12127210 */ /* 0x004fc80007f9e0ff */
[----:B------:R-:W-:Y:S01]  /*aa60*/  ISETP.GE.U32.AND P1, PT, R18, UR4, PT ;  /* 0x0000000412007c0c */ /* 0x000fe2000bf26070 */
[----:B------:R-:W-:-:S05]  /*aa70*/  IMAD.X R17, R17, 0x1, R23, P4 ;  /* 0x0000000111117824 */ /* 0x000fca00020e0617 */
[----:B------:R-:W-:-:S13]  /*aa80*/  ISETP.GE.U32.AND.EX P1, PT, R17, UR5, PT, P1 ;  /* 0x0000000511007c0c */ /* 0x000fda000bf26110 */
[----:B------:R-:W-:Y:S05]  /*aa90*/  @P1 BRA `(.L_x_300) ;  /* 0x00000004005c1947 */ /* 0x000fea0003800000 */
[----:B------:R-:W0:Y:S01]  /*aaa0*/  S2R R11, SR_CTAID.X ;  /* 0x00000000000b7919 */ /* 0x000e220000002500 */
[----:B------:R-:W-:Y:S01]  /*aab0*/  ULDC.64 UR4, c[0x0][0x628] ;  /* 0x00018a0000047ab9 */ /* 0x000fe20000000a00 */
[----:B------:R-:W1:Y:S01]  /*aac0*/  LDC R12, c[0x0][0x144] ;  /* 0x00005100ff0c7b82 */ /* 0x000e620000000800 */
[----:B------:R-:W-:Y:S01]  /*aad0*/  ISETP.NE.U32.AND P1, PT, RZ, UR4, PT ;  /* 0x00000004ff007c0c */ /* 0x000fe2000bf25070 */
[----:B------:R-:W2:Y:S01]  /*aae0*/  S2R R9, SR_CTAID.Y ;  /* 0x0000000000097919 */ /* 0x000ea20000002600 */
[----:B------:R-:W-:Y:S01]  /*aaf0*/  ULDC UR6, c[0x0][0x150] ;  /* 0x0000540000067ab9 */ /* 0x000fe20000000800 */
[----:B------:R-:W-:Y:S01]  /*ab00*/  ULDC UR7, c[0x0][0x630] ;  /* 0x00018c0000077ab9 */ /* 0x000fe20000000800 */
[----:B------:R-:W-:Y:S01]  /*ab10*/  ISETP.NE.AND.EX P1, PT, RZ, UR5, PT, P1 ;  /* 0x00000005ff007c0c */ /* 0x000fe2000bf25310 */
[----:B------:R-:W-:Y:S01]  /*ab20*/  IMAD.MOV.U32 R2, RZ, RZ, R18 ;  /* 0x000000ffff027224 */ /* 0x000fe200078e0012 */
[----:B0-----:R-:W-:-:S05]  /*ab30*/  I2FP.F32.U32 R3, R11 ;  /* 0x0000000b00037245 */ /* 0x001fca0000201000 */
[----:B------:R-:W-:Y:S01]  /*ab40*/  FMUL R14, R3, UR6 ;  /* 0x00000006030e7c20 */ /* 0x000fe20008400000 */
[----:B------:R-:W-:-:S05]  /*ab50*/  IMAD.MOV.U32 R3, RZ, RZ, R17 ;  /* 0x000000ffff037224 */ /* 0x000fca00078e0011 */
[----:B--2---:R-:W-:Y:S05]  /*ab60*/  @!P1 BRA `(.L_x_301) ;  /* 0x0000000000289947 */ /* 0x004fea0003800000 */
[----:B------:R-:W-:Y:S02]  /*ab70*/  ULDC UR6, c[0x0][0x634] ;  /* 0x00018d0000067ab9 */ /* 0x000fe40000000800 */
[----:B------:R-:W-:-:S05]  /*ab80*/  IADD3 R3, P1, R18, UR6, RZ ;  /* 0x0000000612037c10 */ /* 0x000fca000ff3e0ff */
[----:B------:R-:W-:-:S04]  /*ab90*/  IMAD.X R13, RZ, RZ, R17, P1 ;  /* 0x000000ffff0d7224 */ /* 0x000fc800008e0611 */
[----:B------:R-:W-:-:S04]  /*aba0*/  IMAD.WIDE.U32 R4, R13, UR4, RZ ;  /* 0x000000040d047c25 */ /* 0x000fc8000f8e00ff */
[----:B------:R-:W-:-:S04]  /*abb0*/  IMAD.WIDE.U32 R4, P1, R3, UR5, R4 ;  /* 0x0000000503047c25 */ /* 0x000fc8000f820004 */
[----:B------:R-:W-:-:S04]  /*abc0*/  IMAD.WIDE.U32 R2, R3, UR4, RZ ;  /* 0x0000000403027c25 */ /* 0x000fc8000f8e00ff */
[----:B------:R-:W-:Y:S01]  /*abd0*/  IMAD.MOV.U32 R2, RZ, RZ, R5 ;  /* 0x000000ffff027224 */ /* 0x000fe200078e0005 */
[----:B------:R-:W-:Y:S01]  /*abe0*/  IADD3 RZ, P3, R3, R4, RZ ;  /* 0x0000000403ff7210 */ /* 0x000fe20007f7e0ff */
[----:B------:R-:W-:-:S04]  /*abf0*/  IMAD.X R3, RZ, RZ, RZ, P1 ;  /* 0x000000ffff037224 */ /* 0x000fc800008e06ff */
[----:B------:R-:W-:-:S08]  /*ac00*/  IMAD.WIDE.U32.X R2, R13, UR5, R2, P3 ;  /* 0x000000050d027c25 */ /* 0x000fd000098e0402 */
.L_x_301:
[--C-:B------:R-:W-:Y:S01]  /*ac10*/  SHF.R.U64 R10, R2, UR7, R3.reuse ;  /* 0x00000007020a7c19 */ /* 0x100fe20008001203 */
[----:B------:R-:W0:Y:S01]  /*ac20*/  F2I.U32.TRUNC.NTZ R14, R14 ;  /* 0x0000000e000e7305 */ /* 0x000e22000020f000 */
[----:B------:R-:W-:Y:S01]  /*ac30*/  SHF.R.U32.HI R2, RZ, UR7, R3 ;  /* 0x00000007ff027c19 */ /* 0x000fe20008011603 */
[----:B------:R-:W-:Y:S01]  /*ac40*/  ULDC.64 UR4, c[0x0][0x620] ;  /* 0x0001880000047ab9 */ /* 0x000fe20000000a00 */
[----:B------:R-:W-:Y:S01]  /*ac50*/  IADD3 R5, P1, RZ, -R10, RZ ;  /* 0x8000000aff057210 */ /* 0x000fe20007f3e0ff */
[----:B------:R-:W-:Y:S01]  /*ac60*/  IMAD.MOV.U32 R3, RZ, RZ, R17 ;  /* 0x000000ffff037224 */ /* 0x000fe200078e0011 */
[----:B------:R-:W-:-:S03]  /*ac70*/  ULDC.64 UR6, c[0x0][0x640] ;  /* 0x0001900000067ab9 */ /* 0x000fc60000000a00 */
[----:B------:R-:W-:Y:S01]  /*ac80*/  IMAD.X R2, RZ, RZ, ~R2, P1 ;  /* 0x000000ffff027224 */ /* 0x000fe200008e0e02 */
[----:B------:R-:W-:-:S03]  /*ac90*/  ISETP.NE.U32.AND P1, PT, RZ, UR6, PT ;  /* 0x00000006ff007c0c */ /* 0x000fc6000bf25070 */
[----:B------:R-:W-:Y:S01]  /*aca0*/  IMAD R4, R2, UR4, RZ ;  /* 0x0000000402047c24 */ /* 0x000fe2000f8e02ff */
[----:B------:R-:W-:Y:S01]  /*acb0*/  ISETP.NE.AND.EX P1, PT, RZ, UR7, PT, P1 ;  /* 0x00000007ff007c0c */ /* 0x000fe2000bf25310 */
[----:B------:R-:W-:-:S04]  /*acc0*/  IMAD.MOV.U32 R2, RZ, RZ, R18 ;  /* 0x000000ffff027224 */ /* 0x000fc800078e0012 */
[----:B------:R-:W-:Y:S01]  /*acd0*/  IMAD.WIDE.U32 R2, R5, UR4, R2 ;  /* 0x0000000405027c25 */ /* 0x000fe2000f8e0002 */
[----:B------:R-:W-:-:S03]  /*ace0*/  ULDC UR4, c[0x0][0x618] ;  /* 0x0001860000047ab9 */ /* 0x000fc60000000800 */
[----:B------:R-:W-:Y:S01]  /*acf0*/  IMAD R5, R5, UR5, R4 ;  /* 0x0000000505057c24 */ /* 0x000fe2000f8e0204 */
[----:B------:R-:W-:Y:S01]  /*ad00*/  ULDC UR5, c[0x0][0x154] ;  /* 0x0000550000057ab9 */ /* 0x000fe20000000800 */
[----:B0-----:R-:W-:Y:S02]  /*ad10*/  IMAD.MOV R4, RZ, RZ, -R14 ;  /* 0x000000ffff047224 */ /* 0x001fe400078e0a0e */
[----:B------:R-:W0:Y:S01]  /*ad20*/  LDC R14, c[0x0][0x148] ;  /* 0x00005200ff0e7b82 */ /* 0x000e220000000800 */
[----:B------:R-:W-:Y:S02]  /*ad30*/  IMAD.IADD R3, R3, 0x1, R5 ;  /* 0x0000000103037824 */ /* 0x000fe400078e0205 */
[----:B-1----:R-:W-:Y:S01]  /*ad40*/  IMAD R11, R12, R4, R11 ;  /* 0x000000040c0b7224 */ /* 0x002fe200078e020b */
[----:B------:R-:W-:Y:S02]  /*ad50*/  I2FP.F32.U32 R4, R9 ;  /* 0x0000000900047245 */ /* 0x000fe40000201000 */
[----:B------:R-:W-:-:S02]  /*ad60*/  SHF.R.U64 R12, R2, UR4, R3 ;  /* 0x00000004020c7c19 */ /* 0x000fc40008001203 */
[----:B------:R-:W-:Y:S01]  /*ad70*/  SHF.R.U32.HI R3, RZ, UR4, R3 ;  /* 0x00000004ff037c19 */ /* 0x000fe20008011603 */
[----:B------:R-:W-:Y:S01]  /*ad80*/  FMUL R4, R4, UR5 ;  /* 0x0000000504047c20 */ /* 0x000fe20008400000 */
[----:B------:R-:W-:Y:S02]  /*ad90*/  ULDC UR4, c[0x0][0x608] ;  /* 0x0001820000047ab9 */ /* 0x000fe40000000800 */
[--C-:B------:R-:W-:Y:S01]  /*ada0*/  SHF.R.U64 R15, R12, UR4, R3.reuse ;  /* 0x000000040c0f7c19 */ /* 0x100fe20008001203 */
[----:B------:R1:W2:Y:S01]  /*adb0*/  F2I.U32.TRUNC.NTZ R20, R4 ;  /* 0x0000000400147305 */ /* 0x0002a2000020f000 */
[----:B------:R-:W-:Y:S01]  /*adc0*/  SHF.R.U32.HI R2, RZ, UR4, R3 ;  /* 0x00000004ff027c19 */ /* 0x000fe20008011603 */
[----:B------:R-:W-:-:S03]  /*add0*/  ULDC UR4, c[0x0][0x658] ;  /* 0x0001960000047ab9 */ /* 0x000fc60000000800 */
[--C-:B------:R-:W-:Y:S02]  /*ade0*/  SHF.R.U64 R13, R15, UR4, R2.reuse ;  /* 0x000000040f0d7c19 */ /* 0x100fe40008001202 */
[----:B------:R-:W-:-:S03]  /*adf0*/  SHF.R.U32.HI R19, RZ, UR4, R2 ;  /* 0x00000004ff137c19 */ /* 0x000fc60008011602 */
[----:B------:R-:W-:Y:S02]  /*ae00*/  IMAD.MOV.U32 R2, RZ, RZ, R13 ;  /* 0x000000ffff027224 */ /* 0x000fe400078e000d */
[----:B------:R-:W-:Y:S01]  /*ae10*/  IMAD.MOV.U32 R3, RZ, RZ, R19 ;  /* 0x000000ffff037224 */ /* 0x000fe200078e0013 */
[----:B-1----:R-:W-:Y:S06]  /*ae20*/  @!P1 BRA `(.L_x_302) ;  /* 0x0000000000289947 */ /* 0x002fec0003800000 */
        /* <DEDUP_REMOVED lines=10> */
.L_x_302:
[----:B------:R-:W1:Y:S01]  /*aed0*/  LDC R4, c[0x0][0x65c] ;  /* 0x00019700ff047b82 */ /* 0x000e620000000800 */
[----:B------:R-:W-:Y:S01]  /*aee0*/  ULDC UR4, c[0x0][0x648] ;  /* 0x0001920000047ab9 */ /* 0x000fe20000000800 */
[----:B------:R-:W-:Y:S01]  /*aef0*/  LOP3.LUT R15, R15, UR16, RZ, 0xc0, !PT ;  /* 0x000000100f0f7c12 */ /* 0x000fe2000f8ec0ff */
[----:B--2---:R-:W-:Y:S01]  /*af00*/  IMAD.MOV R20, RZ, RZ, -R20 ;  /* 0x000000ffff147224 */ /* 0x004fe200078e0a14 */
[----:B------:R-:W-:Y:S01]  /*af10*/  SHF.R.U64 R2, R2, UR4, R3 ;  /* 0x0000000402027c19 */ /* 0x000fe20008001203 */
[----:B------:R-:W-:Y:S01]  /*af20*/  ULDC UR4, c[0x0][0x638] ;  /* 0x00018e0000047ab9 */ /* 0x000fe20000000800 */
[----:B------:R-:W-:Y:S01]  /*af30*/  LOP3.LUT R12, R12, UR15, RZ, 0xc0, !PT ;  /* 0x0000000f0c0c7c12 */ /* 0x000fe2000f8ec0ff */
[----:B------:R-:W-:Y:S01]  /*af40*/  ULDC UR5, c[0x0][0x610] ;  /* 0x0001840000057ab9 */ /* 0x000fe20000000800 */
[----:B------:R-:W-:Y:S01]  /*af50*/  IMAD.MOV.U32 R3, RZ, RZ, 0x1 ;  /* 0x00000001ff037424 */ /* 0x000fe200078e00ff */
[----:B-1----:R-:W-:Y:S01]  /*af60*/  ISETP.NE.AND P1, PT, R4, 0x1, PT ;  /* 0x000000010400780c */ /* 0x002fe20003f25270 */
[----:B------:R-:W-:-:S02]  /*af70*/  IMAD.MOV R4, RZ, RZ, -R2 ;  /* 0x000000ffff047224 */ /* 0x000fc400078e0a02 */
[----:B------:R-:W-:Y:S02]  /*af80*/  IMAD R2, R2, UR17, R15 ;  /* 0x0000001102027c24 */ /* 0x000fe4000f8e020f */
[----:B------:R-:W-:Y:S01]  /*af90*/  IMAD R13, R4, UR4, R13 ;  /* 0x00000004040d7c24 */ /* 0x000fe2000f8e020d */
[----:B------:R-:W-:-:S07]  /*afa0*/  ULDC UR4, c[0x0][0x600] ;  /* 0x0001800000047ab9 */ /* 0x000fce0000000800 */
[----:B0-----:R-:W-:-:S04]  /*afb0*/  @P1 IMAD R11, R14, R20, R9 ;  /* 0x000000140e0b1224 */ /* 0x001fc800078e0209 */
[----:B------:R-:W-:Y:S02]  /*afc0*/  IMAD R11, R2, UR5, R11 ;  /* 0x00000005020b7c24 */ /* 0x000fe4000f8e020b */
[----:B------:R-:W-:-:S05]  /*afd0*/  IMAD R2, R13, UR4, R12 ;  /* 0x000000040d027c24 */ /* 0x000fca000f8e020c */
[----:B------:R-:W-:Y:S02]  /*afe0*/  SEL R22, R2, R11, !P1 ;  /* 0x0000000b02167207 */ /* 0x000fe40004800000 */
[----:B------:R-:W-:Y:S01]  /*aff0*/  SEL R19, R11, R2, !P1 ;  /* 0x000000020b137207 */ /* 0x000fe20004800000 */
[----:B------:R-:W-:-:S07]  /*b000*/  IMAD.MOV.U32 R2, RZ, RZ, R10 ;  /* 0x000000ffff027224 */ /* 0x000fce00078e000a */
.L_x_300:
[----:B------:R-:W-:Y:S05]  /*b010*/  BSYNC B1 ;  /* 0x0000000000017941 */ /* 0x000fea0003800000 */
.L_x_299:
[----:B------:R-:W-:-:S13]  /*b020*/  LOP3.LUT P1, RZ, R3, 0xff, RZ, 0xc0, !PT ;  /* 0x000000ff03ff7812 */ /* 0x000fda000782c0ff */
[----:B------:R-:W-:Y:S05]  /*b030*/  @P1 BRA `(.L_x_303) ;  /* 0xfffffff400301947 */ /* 0x000fea000383ffff */
[----:B------:R-:W-:Y:S05]  /*b040*/  BSYNC B0 ;  /* 0x0000000000007941 */ /* 0x000fea0003800000 */
.L_x_291:
[----:B------:R-:W-:-:S03]  /*b050*/  UMOV UR4, 0xffffffff ;  /* 0xffffffff00047882 */ /* 0x000fc60000000000 */
[----:B------:R-:W-:Y:S05]  /*b060*/  BRA.DIV UR4, `(.L_x_304) ;  /* 0x0000000604647947 */ /* 0x000fea000b800000 */
[----:B------:R-:W-:-:S13]  /*b070*/  ELECT P6, URZ, PT ;  /* 0x00000000003f782f */ /* 0x000fda00038c0000 */
.L_x_321:
[----:B------:R-:W-:Y:S04]  /*b080*/  BSSY B0, `(.L_x_305) ;  /* 0x0000034000007945 */ /* 0x000fe80003800000 */
[----:B------:R-:W-:Y:S05]  /*b090*/  @!P6 BRA `(.L_x_306) ;  /* 0x0000000000c8e947 */ /* 0x000fea0003800000 */
[----:B------:R-:W-:-:S04]  /*b0a0*/  LOP3.LUT R16, R16, 0x2, RZ, 0xfc, !PT ;  /* 0x0000000210107812 */ /* 0x000fc800078efcff */
[----:B------:R-:W-:-:S13]  /*b0b0*/  ISETP.NE.AND P0, PT, R16, 0x3, PT ;  /* 0x000000031000780c */ /* 0x000fda0003f05270 */
[----:B------:R-:W-:Y:S05]  /*b0c0*/  @!P0 BRA `(.L_x_307) ;  /* 0x0000000000048947 */ /* 0x000fea0003800000 */
[----:B------:R-:W-:Y:S01]  /*b0d0*/  BPT.TRAP 0x1 ;  /* 0x000000040000795c */ /* 0x000fe20000300000 */
.L_x_307:
[----:B------:R-:W0:Y:S01]  /*b0e0*/  S2R R3, SR_CgaCtaId ;  /* 0x0000000000037919 */ /* 0x000e220000008800 */
[----:B------:R-:W-:Y:S02]  /*b0f0*/  MOV R2, 0x400 ;  /* 0x0000040000027802 */ /* 0x000fe40000000f00 */
[----:B------:R-:W-:Y:S02]  /*b100*/  SHF.L.U32 R4, R0, 0x1f, RZ ;  /* 0x0000001f00047819 */ /* 0x000fe400000006ff */
[----:B0-----:R-:W-:-:S05]  /*b110*/  LEA R2, R3, R2, 0x18 ;  /* 0x0000000203027211 */ /* 0x001fca00078ec0ff */
[----:B------:R-:W-:-:S04]  /*b120*/  VIADD R2, R2, 0x28 ;  /* 0x0000002802027836 */ /* 0x000fc80000000000 */
[C---:B------:R-:W-:Y:S02]  /*b130*/  IMAD R9, R7.reuse, 0x8, R2 ;  /* 0x0000000807097824 */ /* 0x040fe400078e0202 */
[----:B------:R-:W-:Y:S02]  /*b140*/  VIADD R7, R7, 0x1 ;  /* 0x0000000107077836 */ /* 0x000fe40000000000 */
[----:B------:R-:W0:Y:S03]  /*b150*/  SYNCS.PHASECHK.TRANS64.TRYWAIT P0, [R9+URZ], R4 ;  /* 0x00000004090075a7 */ /* 0x000e26000800017f */
[----:B------:R-:W-:-:S04]  /*b160*/  ISETP.NE.AND P1, PT, R7, 0x5, PT ;  /* 0x000000050700780c */ /* 0x000fc80003f25270 */
[----:B------:R-:W-:Y:S02]  /*b170*/  SEL R3, RZ, 0x1, P1 ;  /* 0x00000001ff037807 */ /* 0x000fe40000800000 */
[----:B------:R-:W-:Y:S02]  /*b180*/  SEL R7, R7, RZ, P1 ;  /* 0x000000ff07077207 */ /* 0x000fe40000800000 */
[----:B------:R-:W-:-:S03]  /*b190*/  LOP3.LUT R6, R0, R3, RZ, 0x3c, !PT ;  /* 0x0000000300067212 */ /* 0x000fc600078e3cff */
[----:B------:R-:W-:Y:S01]  /*b1a0*/  IMAD R8, R7, 0x8, R2 ;  /* 0x0000000807087824 */ /* 0x000fe200078e0202 */
[----:B------:R-:W-:Y:S01]  /*b1b0*/  SHF.L.U32 R5, R6, 0x1f, RZ ;  /* 0x0000001f06057819 */ /* 0x000fe200000006ff */
[----:B0-----:R-:W-:Y:S06]  /*b1c0*/  @!P0 BRA `(.L_x_308) ;  /* 0x00000004002c8947 */ /* 0x001fec0003800000 */
.L_x_322:
[----:B------:R-:W1:Y:S01]  /*b1d0*/  SYNCS.PHASECHK.TRANS64.TRYWAIT P0, [R8+URZ], R5 ;  /* 0x00000005080075a7 */ /* 0x000e62000800017f */
[----:B------:R-:W-:-:S05]  /*b1e0*/  VIADD R0, R7, 0x1 ;  /* 0x0000000107007836 */ /* 0x000fca0000000000 */
[----:B------:R-:W-:-:S04]  /*b1f0*/  ISETP.NE.AND P1, PT, R0, 0x5, PT ;  /* 0x000000050000780c */ /* 0x000fc80003f25270 */
[----:B------:R-:W-:Y:S02]  /*b200*/  SEL R3, RZ, 0x1, P1 ;  /* 0x00000001ff037807 */ /* 0x000fe40000800000 */
[----:B------:R-:W-:Y:S02]  /*b210*/  SEL R7, R0, RZ, P1 ;  /* 0x000000ff00077207 */ /* 0x000fe40000800000 */
[----:B------:R-:W-:-:S03]  /*b220*/  LOP3.LUT R6, R6, R3, RZ, 0x3c, !PT ;  /* 0x0000000306067212 */ /* 0x000fc600078e3cff */
[----:B0-----:R-:W-:Y:S01]  /*b230*/  IMAD R9, R7, 0x8, R2 ;  /* 0x0000000807097824 */ /* 0x001fe200078e0202 */
[----:B------:R-:W-:Y:S01]  /*b240*/  SHF.L.U32 R4, R6, 0x1f, RZ ;  /* 0x0000001f06047819 */ /* 0x000fe200000006ff */
[----:B-1----:R-:W-:Y:S06]  /*b250*/  @!P0 BRA `(.L_x_309) ;  /* 0x00000004001c8947 */ /* 0x002fec0003800000 */
.L_x_323:
[----:B------:R-:W1:Y:S01]  /*b260*/  SYNCS.PHASECHK.TRANS64.TRYWAIT P0, [R9+URZ], R4 ;  /* 0x00000004090075a7 */ /* 0x000e62000800017f */
[----:B------:R-:W-:-:S05]  /*b270*/  VIADD R0, R7, 0x1 ;  /* 0x0000000107007836 */ /* 0x000fca0000000000 */
[----:B------:R-:W-:-:S04]  /*b280*/  ISETP.NE.AND P1, PT, R0, 0x5, PT ;  /* 0x000000050000780c */ /* 0x000fc80003f25270 */
[----:B------:R-:W-:Y:S02]  /*b290*/  SEL R3, RZ, 0x1, P1 ;  /* 0x00000001ff037807 */ /* 0x000fe40000800000 */
[----:B------:R-:W-:Y:S02]  /*b2a0*/  SEL R7, R0, RZ, P1 ;  /* 0x000000ff00077207 */ /* 0x000fe40000800000 */
[----:B------:R-:W-:-:S03]  /*b2b0*/  LOP3.LUT R11, R6, R3, RZ, 0x3c, !PT ;  /* 0x00000003060b7212 */ /* 0x000fc600078e3cff */
[----:B------:R-:W-:Y:S01]  /*b2c0*/  IMAD R6, R7, 0x8, R2 ;  /* 0x0000000807067824 */ /* 0x000fe200078e0202 */
[----:B0-----:R-:W-:Y:S01]  /*b2d0*/  SHF.L.U32 R5, R11, 0x1f, RZ ;  /* 0x0000001f0b057819 */ /* 0x001fe200000006ff */
[----:B-1----:R-:W-:Y:S06]  /*b2e0*/  @!P0 BRA `(.L_x_310) ;  /* 0x00000004000c8947 */ /* 0x002fec0003800000 */
.L_x_324:
[----:B------:R-:W1:Y:S01]  /*b2f0*/  SYNCS.PHASECHK.TRANS64.TRYWAIT P0, [R6+URZ], R5 ;  /* 0x00000005060075a7 */ /* 0x000e62000800017f */
[----:B------:R-:W-:-:S05]  /*b300*/  VIADD R0, R7, 0x1 ;  /* 0x0000000107007836 */ /* 0x000fca0000000000 */
[----:B------:R-:W-:-:S04]  /*b310*/  ISETP.NE.AND P1, PT, R0, 0x5, PT ;  /* 0x000000050000780c */ /* 0x000fc80003f25270 */
[----:B0-----:R-:W-:Y:S02]  /*b320*/  SEL R4, RZ, 0x1, P1 ;  /* 0x00000001ff047807 */ /* 0x001fe40000800000 */
[----:B------:R-:W-:Y:S02]  /*b330*/  SEL R3, R0, RZ, P1 ;  /* 0x000000ff00037207 */ /* 0x000fe40000800000 */
[----:B------:R-:W-:Y:S01]  /*b340*/  LOP3.LUT R0, R11, R4, RZ, 0x3c, !PT ;  /* 0x000000040b007212 */ /* 0x000fe200078e3cff */
[----:B-1----:R-:W-:Y:S06]  /*b350*/  @!P0 BRA `(.L_x_311) ;  /* 0x0000000400048947 */ /* 0x002fec0003800000 */
.L_x_325:
[----:B------:R-:W-:Y:S01]  /*b360*/  IMAD R3, R3, 0x8, R2 ;  /* 0x0000000803037824 */ /* 0x000fe200078e0202 */
[----:B------:R-:W-:-:S07]  /*b370*/  SHF.L.U32 R0, R0, 0x1f, RZ ;  /* 0x0000001f00007819 */ /* 0x000fce00000006ff */
.L_x_312:
[----:B-1----:R1:W2:Y:S02]  /*b380*/  SYNCS.PHASECHK.TRANS64.TRYWAIT P0, [R3+URZ], R0 ;  /* 0x00000000030075a7 */ /* 0x0022a4000800017f */
[----:B--2---:R-:W-:Y:S05]  /*b390*/  @!P0 NANOSLEEP.SYNCS 0x989680 ;  /* 0x009896800000895d */ /* 0x004fea0003900000 */
[----:B------:R-:W2:Y:S02]  /*b3a0*/  @!P0 SYNCS.PHASECHK.TRANS64 P0, [R3+URZ], R0 ;  /* 0x00000000030085a7 */ /* 0x000ea4000800007f */
[----:B--2---:R-:W-:Y:S05]  /*b3b0*/  @!P0 BRA `(.L_x_312) ;  /* 0xfffffffc00f08947 */ /* 0x004fea000383ffff */
.L_x_306:
[----:B------:R-:W-:Y:S05]  /*b3c0*/  BSYNC B0 ;  /* 0x0000000000007941 */ /* 0x000fea0003800000 */
.L_x_305:
[----:B------:R-:W-:Y:S05]  /*b3d0*/  EXIT ;  /* 0x000000000000794d */ /* 0x000fea0003800000 */
.L_x_15:
[----:B-1----:R1:W2:Y:S02]  /*b3e0*/  SYNCS.PHASECHK.TRANS64.TRYWAIT P0, [R159+URZ], R0 ;  /* 0x000000009f0075a7 */ /* 0x0022a4000800017f */
[----:B--2---:R-:W-:Y:S05]  /*b3f0*/  @!P0 NANOSLEEP.SYNCS 0x989680 ;  /* 0x009896800000895d */ /* 0x004fea0003900000 */
[----:B------:R-:W2:Y:S02]  /*b400*/  @!P0 SYNCS.PHASECHK.TRANS64 P0, [R159+URZ], R0 ;  /* 0x000000009f0085a7 */ /* 0x000ea4000800007f */
[----:B--2---:R-:W-:Y:S05]  /*b410*/  @!P0 BRA `(.L_x_15) ;  /* 0xfffffffc00f08947 */ /* 0x004fea000383ffff */
[----:B------:R-:W-:Y:S05]  /*b420*/  BRA `(.L_x_313) ;  /* 0xffffff60001c7947 */ /* 0x000fea000383ffff */
.L_x_20:
[----:B--2---:R2:W3:Y:S02]  /*b430*/  SYNCS.PHASECHK.TRANS64.TRYWAIT P1, [R3+URZ], R0 ;  /* 0x00000000030075a7 */ /* 0x0044e4000802017f */
[----:B---3--:R-:W-:Y:S05]  /*b440*/  @!P1 NANOSLEEP.SYNCS 0x989680 ;  /* 0x009896800000995d */ /* 0x008fea0003900000 */
[----:B------:R-:W3:Y:S02]  /*b450*/  @!P1 SYNCS.PHASECHK.TRANS64 P1, [R3+URZ], R0 ;  /* 0x00000000030095a7 */ /* 0x000ee4000802007f */
[----:B---3--:R-:W-:Y:S05]  /*b460*/  @!P1 BRA `(.L_x_20) ;  /* 0xfffffffc00f09947 */ /* 0x008fea000383ffff */
[----:B------:R-:W-:Y:S05]  /*b470*/  BRA `(.L_x_19) ;  /* 0xffffff6000887947 */ /* 0x000fea000383ffff */
.L_x_25:
[----:B--2---:R-:W-:-:S04]  /*b480*/  IMAD.U32 R4, RZ, RZ, UR4 ;  /* 0x00000004ff047e24 */ /* 0x004fc8000f8e00ff */
[----:B------:R2:W3:Y:S03]  /*b490*/  SYNCS.PHASECHK.TRANS64.TRYWAIT P1, [R4+URZ], R3 ;  /* 0x00000003040075a7 */ /* 0x0004e6000802017f */
[----:B---3--:R-:W-:Y:S05]  /*b4a0*/  @!P1 NANOSLEEP.SYNCS 0x989680 ;  /* 0x009896800000995d */ /* 0x008fea0003900000 */
[----:B------:R-:W3:Y:S02]  /*b4b0*/  @!P1 SYNCS.PHASECHK.TRANS64 P1, [R4+URZ], R3 ;  /* 0x00000003040095a7 */ /* 0x000ee4000802007f */
[----:B---3--:R-:W-:Y:S05]  /*b4c0*/  @!P1 BRA `(.L_x_25) ;  /* 0xfffffffc00ec9947 */ /* 0x008fea000383ffff */
[----:B------:R-:W-:Y:S05]  /*b4d0*/  BRA `(.L_x_24) ;  /* 0xffffff6400647947 */ /* 0x000fea000383ffff */
.L_x_31:
[----:B-1----:R1:W2:Y:S02]  /*b4e0*/  SYNCS.PHASECHK.TRANS64.TRYWAIT P0, [R159+URZ+0x10], R0 ;  /* 0x000010009f0075a7 */ /* 0x0022a4000800017f */
[----:B--2---:R-:W-:Y:S05]  /*b4f0*/  @!P0 NANOSLEEP.SYNCS 0x989680 ;  /* 0x009896800000895d */ /* 0x004fea0003900000 */
[----:B------:R-:W2:Y:S02]  /*b500*/  @!P0 SYNCS.PHASECHK.TRANS64 P0, [R159+URZ+0x10], R0 ;  /* 0x000010009f0085a7 */ /* 0x000ea4000800007f */
[----:B--2---:R-:W-:Y:S05]  /*b510*/  @!P0 BRA `(.L_x_31) ;  /* 0xfffffffc00f08947 */ /* 0x004fea000383ffff */
[----:B------:R-:W-:Y:S05]  /*b520*/  BRA `(.L_x_314) ;  /* 0xffffff6800a87947 */ /* 0x000fea000383ffff */
.L_x_292:
[----:B------:R-:W-:Y:S01]  /*b530*/  BSSY B1, `(.L_x_315) ;  /* 0x0000006000017945 */ /* 0x000fe20003800000 */
[----:B------:R-:W-:-:S07]  /*b540*/  IMAD.MOV.U32 R15, RZ, RZ, -0x1 ;  /* 0xffffffffff0f7424 */ /* 0x000fce00078e00ff */
[----:B-----5:R-:W-:Y:S05]  /*b550*/  WARPSYNC.COLLECTIVE R15, `(.L_x_316) ;  /* 0x000000000f0c7348 */ /* 0x020fea0003c00000 */
[----:B------:R-:W-:Y:S02]  /*b560*/  ELECT P6, UR62, PT ;  /* 0x00000000003e782f */ /* 0x000fe400038c0000 */
[----:B------:R-:W-:Y:S01]  /*b570*/  MOV R14, UR62 ;  /* 0x0000003e000e7c02 */ /* 0x000fe20008000f00 */
[----:B-----5:R-:W-:Y:S10]  /*b580*/  ENDCOLLECTIVE ;  /* 0x000000000000791b */ /* 0x020ff40003800000 */
.L_x_316:
[----:B------:R-:W-:Y:S05]  /*b590*/  BSYNC B1 ;  /* 0x0000000000017941 */ /* 0x000fea0003800000 */
.L_x_315:
[----:B------:R-:W-:Y:S05]  /*b5a0*/  BRA `(.L_x_317) ;  /* 0xffffffec00e07947 */ /* 0x000fea000383ffff */
.L_x_295:
[----:B0-----:R0:W1:Y:S02]  /*b5b0*/  SYNCS.PHASECHK.TRANS64.TRYWAIT P1, [R10+URZ+0x28], R5 ;  /* 0x000028050a0075a7 */ /* 0x001064000802017f */
[----:B-1----:R-:W-:Y:S05]  /*b5c0*/  @!P1 NANOSLEEP.SYNCS 0x989680 ;  /* 0x009896800000995d */ /* 0x002fea0003900000 */
[----:B------:R-:W1:Y:S02]  /*b5d0*/  @!P1 SYNCS.PHASECHK.TRANS64 P1, [R10+URZ+0x28], R5 ;  /* 0x000028050a0095a7 */ /* 0x000e64000802007f */
[----:B-1----:R-:W-:Y:S05]  /*b5e0*/  @!P1 BRA `(.L_x_295) ;  /* 0xfffffffc00f09947 */ /* 0x002fea000383ffff */
[----:B------:R-:W-:Y:S05]  /*b5f0*/  BRA `(.L_x_318) ;  /* 0xfffffff000147947 */ /* 0x000fea000383ffff */
.L_x_304:
[----:B------:R-:W-:Y:S01]  /*b600*/  BSSY B0, `(.L_x_319) ;  /* 0x0000006000007945 */ /* 0x000fe20003800000 */
[----:B------:R-:W-:-:S07]  /*b610*/  IMAD.MOV.U32 R15, RZ, RZ, -0x1 ;  /* 0xffffffffff0f7424 */ /* 0x000fce00078e00ff */
[----:B-----5:R-:W-:Y:S05]  /*b620*/  WARPSYNC.COLLECTIVE R15, `(.L_x_320) ;  /* 0x000000000f0c7348 */ /* 0x020fea0003c00000 */
[----:B------:R-:W-:Y:S02]  /*b630*/  ELECT P6, UR62, PT ;  /* 0x00000000003e782f */ /* 0x000fe400038c0000 */
[----:B------:R-:W-:Y:S01]  /*b640*/  MOV R14, UR62 ;  /* 0x0000003e000e7c02 */ /* 0x000fe20008000f00 */
[----:B-----5:R-:W-:Y:S10]  /*b650*/  ENDCOLLECTIVE ;  /* 0x000000000000791b */ /* 0x020ff40003800000 */
.L_x_320:
[----:B------:R-:W-:Y:S05]  /*b660*/  BSYNC B0 ;  /* 0x0000000000007941 */ /* 0x000fea0003800000 */
.L_x_319:
[----:B------:R-:W-:Y:S05]  /*b670*/  BRA `(.L_x_321) ;  /* 0xfffffff800807947 */ /* 0x000fea000383ffff */
.L_x_308:
[----:B0-----:R0:W1:Y:S02]  /*b680*/  SYNCS.PHASECHK.TRANS64.TRYWAIT P0, [R9+URZ], R4 ;  /* 0x00000004090075a7 */ /* 0x001064000800017f */
[----:B-1----:R-:W-:Y:S05]  /*b690*/  @!P0 NANOSLEEP.SYNCS 0x989680 ;  /* 0x009896800000895d */ /* 0x002fea0003900000 */
[----:B------:R-:W1:Y:S02]  /*b6a0*/  @!P0 SYNCS.PHASECHK.TRANS64 P0, [R9+URZ], R4 ;  /* 0x00000004090085a7 */ /* 0x000e64000800007f */
[----:B-1----:R-:W-:Y:S05]  /*b6b0*/  @!P0 BRA `(.L_x_308) ;  /* 0xfffffffc00f08947 */ /* 0x002fea000383ffff */
[----:B------:R-:W-:Y:S05]  /*b6c0*/  BRA `(.L_x_322) ;  /* 0xfffffff800c07947 */ /* 0x000fea000383ffff */
.L_x_309:
[----:B0-----:R0:W1:Y:S02]  /*b6d0*/  SYNCS.PHASECHK.TRANS64.TRYWAIT P0, [R8+URZ], R5 ;  /* 0x00000005080075a7 */ /* 0x001064000800017f */
[----:B-1----:R-:W-:Y:S05]  /*b6e0*/  @!P0 NANOSLEEP.SYNCS 0x989680 ;  /* 0x009896800000895d */ /* 0x002fea0003900000 */
[----:B------:R-:W1:Y:S02]  /*b6f0*/  @!P0 SYNCS.PHASECHK.TRANS64 P0, [R8+URZ], R5 ;  /* 0x00000005080085a7 */ /* 0x000e64000800007f */
[----:B-1----:R-:W-:Y:S05]  /*b700*/  @!P0 BRA `(.L_x_309) ;  /* 0xfffffffc00f08947 */ /* 0x002fea000383ffff */
[----:B------:R-:W-:Y:S05]  /*b710*/  BRA `(.L_x_323) ;  /* 0xfffffff800d07947 */ /* 0x000fea000383ffff */
.L_x_310:
[----:B0-----:R0:W1:Y:S02]  /*b720*/  SYNCS.PHASECHK.TRANS64.TRYWAIT P0, [R9+URZ], R4 ;  /* 0x00000004090075a7 */ /* 0x001064000800017f */
[----:B-1----:R-:W-:Y:S05]  /*b730*/  @!P0 NANOSLEEP.SYNCS 0x989680 ;  /* 0x009896800000895d */ /* 0x002fea0003900000 */
[----:B------:R-:W1:Y:S02]  /*b740*/  @!P0 SYNCS.PHASECHK.TRANS64 P0, [R9+URZ], R4 ;  /* 0x00000004090085a7 */ /* 0x000e64000800007f */
[----:B-1----:R-:W-:Y:S05]  /*b750*/  @!P0 BRA `(.L_x_310) ;  /* 0xfffffffc00f08947 */ /* 0x002fea000383ffff */
[----:B------:R-:W-:Y:S05]  /*b760*/  BRA `(.L_x_324) ;  /* 0xfffffff800e07947 */ /* 0x000fea000383ffff */
.L_x_311:
[----:B0-----:R0:W1:Y:S02]  /*b770*/  SYNCS.PHASECHK.TRANS64.TRYWAIT P0, [R6+URZ], R5 ;  /* 0x00000005060075a7 */ /* 0x001064000800017f */
[----:B-1----:R-:W-:Y:S05]  /*b780*/  @!P0 NANOSLEEP.SYNCS 0x989680 ;  /* 0x009896800000895d */ /* 0x002fea0003900000 */
[----:B------:R-:W1:Y:S02]  /*b790*/  @!P0 SYNCS.PHASECHK.TRANS64 P0, [R6+URZ], R5 ;  /* 0x00000005060085a7 */ /* 0x000e64000800007f */
[----:B-1----:R-:W-:Y:S05]  /*b7a0*/  @!P0 BRA `(.L_x_311) ;  /* 0xfffffffc00f08947 */ /* 0x002fea000383ffff */
[----:B------:R-:W-:Y:S05]  /*b7b0*/  BRA `(.L_x_325) ;  /* 0xfffffff800e87947 */ /* 0x000fea000383ffff */
.L_x_326:
[----:B------:R-:W-:-:S00]  /*b7c0*/  BRA `(.L_x_326) ;  /* 0xfffffffc00fc7947 */ /* 0x000fc0000383ffff */
[----:B------:R-:W-:-:S00]  /*b7d0*/  NOP ;  /* 0x0000000000007918 */ /* 0x000fc00000000000 */
        /* <DEDUP_REMOVED lines=10> */
.L_x_327:


//--------------------- .nv.global.init           --------------------------
	.section	.nv.global.init,"aw",@progbits
.nv.global.init:
	.type		$str$22,@object
	.size		$str$22,($str$23 - $str$22)
$str$22:
        /*0000*/ 	.byte	0x6b, 0x5f, 0x74, 0x69, 0x6c, 0x65, 0x5f, 0x63, 0x6f, 0x75, 0x6e, 0x74, 0x20, 0x3e, 0x3d, 0x20
        /*0010*/ 	.byte	0x31, 0x00
	.type		$str$23,@object
	.size		$str$23,(__unnamed_1 - $str$23)
$str$23:
        /*0012*/ 	.byte	0x2f, 0x74, 0x6d, 0x70, 0x2f, 0x63, 0x75, 0x74, 0x6c, 0x61, 0x73, 0x73, 0x5f, 0x73, 0x77, 0x65
        /*0022*/ 	.byte	0x65, 0x70, 0x5f, 0x73, 0x72, 0x63, 0x2f, 0x69, 0x6e, 0x63, 0x6c, 0x75, 0x64, 0x65, 0x2f, 0x63
        /*0032*/ 	.byte	0x75, 0x74, 0x6c, 0x61, 0x73, 0x73, 0x2f, 0x67, 0x65, 0x6d, 0x6d, 0x2f, 0x63, 0x6f, 0x6c, 0x6c
        /*0042*/ 	.byte	0x65, 0x63, 0x74, 0x69, 0x76, 0x65, 0x2f, 0x73, 0x6d, 0x39, 0x30, 0x5f, 0x6d, 0x6d, 0x61, 0x5f
        /*0052*/ 	.byte	0x74, 0x6d, 0x61, 0x5f, 0x67, 0x6d, 0x6d, 0x61, 0x5f, 0x73, 0x73, 0x5f, 0x77, 0x61, 0x72, 0x70
        /*0062*/ 	.byte	0x73, 0x70, 0x65, 0x63, 0x69, 0x61, 0x6c, 0x69, 0x7a, 0x65, 0x64, 0x2e, 0x68, 0x70, 0x70, 0x00
	.type		__unnamed_1,@object
	.size		__unnamed_1,(.L_0 - __unnamed_1)
__unnamed_1:
        /*0072*/ 	.byte	0x76, 0x6f, 0x69, 0x64, 0x20, 0x63, 0x75, 0x74, 0x6c, 0x61, 0x73, 0x73, 0x3a, 0x3a, 0x67, 0x65
        /* <DEDUP_REMOVED lines=176> */
        /*0b82*/ 	.byte	0x3a, 0x3a, 0x69, 0x64, 0x65, 0x6e, 0x74, 0x69, 0x74, 0x79, 0x5d, 0x00
.L_0:


//--------------------- .nv.shared._ZN7cutlass13device_kernelINS_4gemm6kernel13GemmUniversalIN4cute5tupleIJiiiiEEENS1_10collective13CollectiveMmaINS1_34MainloopSm90TmaGmmaWarpSpecializedILi5ENS5_IJNS4_1CILi1EEESB_SB_EEENS1_32KernelTmaWarpSpecializedPingpongEEENS5_IJNSA_ILi64EEENSA_ILi256EEENSA_ILi32EEEEEENS_10tfloat32_tENS5_IJlSB_lEEESJ_SK_NS4_8TiledMMAINS4_8MMA_AtomIJNS4_4SM904GMMA30MMA_64x256x8_F32TF32TF32_SS_TNILNSO_7ScaleInE1ELSQ_1EEEEEENS4_6LayoutISC_NS5_IJNSA_ILi0EEESU_SU_EEEEENS5_IJNS4_10UnderscoreESX_SX_EEEEENS4_13SM90_TMA_LOADENS4_14ComposedLayoutINS4_7SwizzleILi3ELi4ELi3EEENS4_18smem_ptr_flag_bitsILi32EEENST_INS5_IJNSA_ILi8EEESH_EEENS5_IJSH_SB_EEEEEEEvNS4_8identityES10_S1A_vS1B_EENS_8epilogue10collective6detail29Sm90TmaWarpSpecializedAdapterINS1E_15DefaultEpilogueISJ_SK_SK_NS1D_6thread17LinearCombinationISJ_Li1EffLNS1I_9ScaleType4KindE0ELNS_15FloatRoundStyleE2ESJ_EENS1_15EpilogueDefaultEEEEEvvEEEEvNT_6ParamsE --------------------------
	.section	.nv.shared._ZN7cutlass13device_kernelINS_4gemm6kernel13GemmUniversalIN4cute5tupleIJiiiiEEENS1_10collective13CollectiveMmaINS1_34MainloopSm90TmaGmmaWarpSpecializedILi5ENS5_IJNS4_1CILi1EEESB_SB_EEENS1_32KernelTmaWarpSpecializedPingpongEEENS5_IJNSA_ILi64EEENSA_ILi256EEENSA_ILi32EEEEEENS_10tfloat32_tENS5_IJlSB_lEEESJ_SK_NS4_8TiledMMAINS4_8MMA_AtomIJNS4_4SM904GMMA30MMA_64x256x8_F32TF32TF32_SS_TNILNSO_7ScaleInE1ELSQ_1EEEEEENS4_6LayoutISC_NS5_IJNSA_ILi0EEESU_SU_EEEEENS5_IJNS4_10UnderscoreESX_SX_EEEEENS4_13SM90_TMA_LOADENS4_14ComposedLayoutINS4_7SwizzleILi3ELi4ELi3EEENS4_18smem_ptr_flag_bitsILi32EEENST_INS5_IJNSA_ILi8EEESH_EEENS5_IJSH_SB_EEEEEEEvNS4_8identityES10_S1A_vS1B_EENS_8epilogue10collective6detail29Sm90TmaWarpSpecializedAdapterINS1E_15DefaultEpilogueISJ_SK_SK_NS1D_6thread17LinearCombinationISJ_Li1EffLNS1I_9ScaleType4KindE0ELNS_15FloatRoundStyleE2ESJ_EENS1_15EpilogueDefaultEEEEEvvEEEEvNT_6ParamsE,"aw",@nobits
	.sectionflags	@""
	.align	16
	.zero		1024


//--------------------- .nv.shared.reserved.0     --------------------------
	.section	.nv.shared.reserved.0,"aw",@nobits
	.weak		__nv_reservedSMEM_offset_0_alias
	.size		__nv_reservedSMEM_offset_0_alias, 0, 0
	.other		__nv_reservedSMEM_offset_0_alias,@"STO_CUDA_RESERVED_SHARED STV_DEFAULT"
__nv_reservedSMEM_offset_0_alias:
	.zero		0


//--------------------- .nv.global                --------------------------
	.section	.nv.global,"aw",@nobits
.nv.global:
	.type		_ZN40_INTERNAL_5ad07633_4_k_cu_1fdf0a46_207724cute1_E,@object
	.size		_ZN40_INTERNAL_5ad07633_4_k_cu_1fdf0a46_207724cute1_E,(_ZN40_INTERNAL_5ad07633_4_k_cu_1fdf0a46_207724cuda3std3__45__cpo6cbeginE - _ZN40_INTERNAL_5ad07633_4_k_cu_1fdf0a46_207724cute1_E)
_ZN40_INTERNAL_5ad07633_4_k_cu_1fdf0a46_207724cute1_E:
	.zero		1
	.type		_ZN40_INTERNAL_5ad07633_4_k_cu_1fdf0a46_207724cuda3std3__45__cpo6cbeginE,@object
	.size		_ZN40_INTERNAL_5ad07633_4_k_cu_1fdf0a46_207724cuda3std3__45__cpo6cbeginE,(_ZN40_INTERNAL_5ad07633_4_k_cu_1fdf0a46_207724cuda3std3__48in_placeE - _ZN40_INTERNAL_5ad07633_4_k_cu_1fdf0a46_207724cuda3std3__45__cpo6cbeginE)
_ZN40_INTERNAL_5ad07633_4_k_cu_1fdf0a46_207724cuda3std3__45__cpo6cbeginE:
	.zero		1
	.type		_ZN40_INTERNAL_5ad07633_4_k_cu_1fdf0a46_207724cuda3std3__48in_placeE,@object
	.size		_ZN40_INTERNAL_5ad07633_4_k_cu_1fdf0a46_207724cuda3std3__48in_placeE,(_ZN40_INTERNAL_5ad07633_4_k_cu_1fdf0a46_207724cuda3std6ranges3__45__cpo9iter_moveE - _ZN40_INTERNAL_5ad07633_4_k_cu_1fdf0a46_207724cuda3std3__48in_placeE)
_ZN40_INTERNAL_5ad07633_4_k_cu_1fdf0a46_207724cuda3std3__48in_placeE:
	.zero		1
	.type		_ZN40_INTERNAL_5ad07633_4_k_cu_1fdf0a46_207724cuda3std6ranges3__45__cpo9iter_moveE,@object
	.size		_ZN40_INTERNAL_5ad07633_4_k_cu_1fdf0a46_207724cuda3std6ranges3__45__cpo9iter_moveE,(_ZN40_INTERNAL_5ad07633_4_k_cu_1fdf0a46_207724cuda3std3__45__cpo5beginE - _ZN40_INTERNAL_5ad07633_4_k_cu_1fdf0a46_207724cuda3std6ranges3__45__cpo9iter_moveE)
_ZN40_INTERNAL_5ad07633_4_k_cu_1fdf0a46_207724cuda3std6ranges3__45__cpo9iter_moveE:
	.zero		1
	.type		_ZN40_INTERNAL_5ad07633_4_k_cu_1fdf0a46_207724cuda3std3__45__cpo5beginE,@object
	.size		_ZN40_INTERNAL_5ad07633_4_k_cu_1fdf0a46_207724cuda3std3__45__cpo5beginE,(_ZN40_INTERNAL_5ad07633_4_k_cu_1fdf0a46_207724cuda3std3__442_GLOBAL__N__5ad07633_4_k_cu_1fdf0a46_207726ignoreE - _ZN40_INTERNAL_5ad07633_4_k_cu_1fdf0a46_207724cuda3std3__45__cpo5beginE)
_ZN40_INTERNAL_5ad07633_4_k_cu_1fdf0a46_207724cuda3std3__45__cpo5beginE:
	.zero		1
	.type		_ZN40_INTERNAL_5ad07633_4_k_cu_1fdf0a46_207724cuda3std3__442_GLOBAL__N__5ad07633_4_k_cu_1fdf0a46_207726ignoreE,@object
	.size		_ZN40_INTERNAL_5ad07633_4_k_cu_1fdf0a46_207724cuda3std3__442_GLOBAL__N__5ad07633_4_k_cu_1fdf0a46_207726ignoreE,(_ZN40_INTERNAL_5ad07633_4_k_cu_1fdf0a46_207724cute7productE - _ZN40_INTERNAL_5ad07633_4_k_cu_1fdf0a46_207724cuda3std3__442_GLOBAL__N__5ad07633_4_k_cu_1fdf0a46_207726ignoreE)
_ZN40_INTERNAL_5ad07633_4_k_cu_1fdf0a46_207724cuda3std3__442_GLOBAL__N__5ad07633_4_k_cu_1fdf0a46_207726ignoreE:
	.zero		1
	.type		_ZN40_INTERNAL_5ad07633_4_k_cu_1fdf0a46_207724cute7productE,@object
	.size		_ZN40_INTERNAL_5ad07633_4_k_cu_1fdf0a46_207724cute7productE,(_ZN40_INTERNAL_5ad07633_4_k_cu_1fdf0a46_207724cuda3std3__45__cpo3endE - _ZN40_INTERNAL_5ad07633_4_k_cu_1fdf0a46_207724cute7productE)
_ZN40_INTERNAL_5ad07633_4_k_cu_1fdf0a46_207724cute7productE:
	.zero		1
	.type		_ZN40_INTERNAL_5ad07633_4_k_cu_1fdf0a46_207724cuda3std3__45__cpo3endE,@object
	.size		_ZN40_INTERNAL_5ad07633_4_k_cu_1fdf0a46_207724cuda3std3__45__cpo3endE,(_ZN40_INTERNAL_5ad07633_4_k_cu_1fdf0a46_207724cuda3std3__419piecewise_constructE - _ZN40_INTERNAL_5ad07633_4_k_cu_1fdf0a46_207724cuda3std3__45__cpo3endE)
_ZN40_INTERNAL_5ad07633_4_k_cu_1fdf0a46_207724cuda3std3__45__cpo3endE:
	.zero		1
	.type		_ZN40_INTERNAL_5ad07633_4_k_cu_1fdf0a46_207724cuda3std3__419piecewise_constructE,@object
	.size		_ZN40_INTERNAL_5ad07633_4_k_cu_1fdf0a46_207724cuda3std3__419piecewise_constructE,(_ZN40_INTERNAL_5ad07633_4_k_cu_1fdf0a46_207724cuda3std3__45__cpo4cendE - _ZN40_INTERNAL_5ad07633_4_k_cu_1fdf0a46_207724cuda3std3__419piecewise_constructE)
_ZN40_INTERNAL_5ad07633_4_k_cu_1fdf0a46_207724cuda3std3__419piecewise_constructE:
	.zero		1
	.type		_ZN40_INTERNAL_5ad07633_4_k_cu_1fdf0a46_207724cuda3std3__45__cpo4cendE,@object
	.size		_ZN40_INTERNAL_5ad07633_4_k_cu_1fdf0a46_207724cuda3std3__45__cpo4cendE,(_ZN40_INTERNAL_5ad07633_4_k_cu_1fdf0a46_207724cuda3std6ranges3__45__cpo4swapE - _ZN40_INTERNAL_5ad07633_4_k_cu_1fdf0a46_207724cuda3std3__45__cpo4cendE)
_ZN40_INTERNAL_5ad07633_4_k_cu_1fdf0a46_207724cuda3std3__45__cpo4cendE:
	.zero		1
	.type		_ZN40_INTERNAL_5ad07633_4_k_cu_1fdf0a46_207724cuda3std6ranges3__45__cpo4swapE,@object
	.size		_ZN40_INTERNAL_5ad07633_4_k_cu_1fdf0a46_207724cuda3std6ranges3__45__cpo4swapE,(.L_8 - _ZN40_INTERNAL_5ad07633_4_k_cu_1fdf0a46_207724cuda3std6ranges3__45__cpo4swapE)
_ZN40_INTERNAL_5ad07633_4_k_cu_1fdf0a46_207724cuda3std6ranges3__45__cpo4swapE:
	.zero		1
.L_8:


//--------------------- .nv.constant0._ZN7cutlass13device_kernelINS_4gemm6kernel13GemmUniversalIN4cute5tupleIJiiiiEEENS1_10collective13CollectiveMmaINS1_34MainloopSm90TmaGmmaWarpSpecializedILi5ENS5_IJNS4_1CILi1EEESB_SB_EEENS1_32KernelTmaWarpSpecializedPingpongEEENS5_IJNSA_ILi64EEENSA_ILi256EEENSA_ILi32EEEEEENS_10tfloat32_tENS5_IJlSB_lEEESJ_SK_NS4_8TiledMMAINS4_8MMA_AtomIJNS4_4SM904GMMA30MMA_64x256x8_F32TF32TF32_SS_TNILNSO_7ScaleInE1ELSQ_1EEEEEENS4_6LayoutISC_NS5_IJNSA_ILi0EEESU_SU_EEEEENS5_IJNS4_10UnderscoreESX_SX_EEEEENS4_13SM90_TMA_LOADENS4_14ComposedLayoutINS4_7SwizzleILi3ELi4ELi3EEENS4_18smem_ptr_flag_bitsILi32EEENST_INS5_IJNSA_ILi8EEESH_EEENS5_IJSH_SB_EEEEEEEvNS4_8identityES10_S1A_vS1B_EENS_8epilogue10collective6detail29Sm90TmaWarpSpecializedAdapterINS1E_15DefaultEpilogueISJ_SK_SK_NS1D_6thread17LinearCombinationISJ_Li1EffLNS1I_9ScaleType4KindE0ELNS_15FloatRoundStyleE2ESJ_EENS1_15EpilogueDefaultEEEEEvvEEEEvNT_6ParamsE --------------------------
	.section	.nv.constant0._ZN7cutlass13device_kernelINS_4gemm6kernel13GemmUniversalIN4cute5tupleIJiiiiEEENS1_10collective13CollectiveMmaINS1_34MainloopSm90TmaGmmaWarpSpecializedILi5ENS5_IJNS4_1CILi1EEESB_SB_EEENS1_32KernelTmaWarpSpecializedPingpongEEENS5_IJNSA_ILi64EEENSA_ILi256EEENSA_ILi32EEEEEENS_10tfloat32_tENS5_IJlSB_lEEESJ_SK_NS4_8TiledMMAINS4_8MMA_AtomIJNS4_4SM904GMMA30MMA_64x256x8_F32TF32TF32_SS_TNILNSO_7ScaleInE1ELSQ_1EEEEEENS4_6LayoutISC_NS5_IJNSA_ILi0EEESU_SU_EEEEENS5_IJNS4_10UnderscoreESX_SX_EEEEENS4_13SM90_TMA_LOADENS4_14ComposedLayoutINS4_7SwizzleILi3ELi4ELi3EEENS4_18smem_ptr_flag_bitsILi32EEENST_INS5_IJNSA_ILi8EEESH_EEENS5_IJSH_SB_EEEEEEEvNS4_8identityES10_S1A_vS1B_EENS_8epilogue10collective6detail29Sm90TmaWarpSpecializedAdapterINS1E_15DefaultEpilogueISJ_SK_SK_NS1D_6thread17LinearCombinationISJ_Li1EffLNS1I_9ScaleType4KindE0ELNS_15FloatRoundStyleE2ESJ_EENS1_15EpilogueDefaultEEEEEvvEEEEvNT_6ParamsE,"a",@progbits
	.sectionflags	@""
	.align	4
.nv.constant0._ZN7cutlass13device_kernelINS_4gemm6kernel13GemmUniversalIN4cute5tupleIJiiiiEEENS1_10collective13CollectiveMmaINS1_34MainloopSm90TmaGmmaWarpSpecializedILi5ENS5_IJNS4_1CILi1EEESB_SB_EEENS1_32KernelTmaWarpSpecializedPingpongEEENS5_IJNSA_ILi64EEENSA_ILi256EEENSA_ILi32EEEEEENS_10tfloat32_tENS5_IJlSB_lEEESJ_SK_NS4_8TiledMMAINS4_8MMA_AtomIJNS4_4SM904GMMA30MMA_64x256x8_F32TF32TF32_SS_TNILNSO_7ScaleInE1ELSQ_1EEEEEENS4_6LayoutISC_NS5_IJNSA_ILi0EEESU_SU_EEEEENS5_IJNS4_10UnderscoreESX_SX_EEEEENS4_13SM90_TMA_LOADENS4_14ComposedLayoutINS4_7SwizzleILi3ELi4ELi3EEENS4_18smem_ptr_flag_bitsILi32EEENST_INS5_IJNSA_ILi8EEESH_EEENS5_IJSH_SB_EEEEEEEvNS4_8identityES10_S1A_vS1B_EENS_8epilogue10collective6detail29Sm90TmaWarpSpecializedAdapterINS1E_15DefaultEpilogueISJ_SK_SK_NS1D_6thread17LinearCombinationISJ_Li1EffLNS1I_9ScaleType4KindE0ELNS_15FloatRoundStyleE2ESJ_EENS1_15EpilogueDefaultEEEEEvvEEEEvNT_6ParamsE:
	.zero		1664


//--------------------- SYMBOLS --------------------------

	.type		.nv.reservedSmem.offset0,@object
	.size		.nv.reservedSmem.offset0,0x4
	.type		__assertfail,@function
